//
// Generated by NVIDIA NVVM Compiler
//
// Compiler Build ID: CL-36424714
// Cuda compilation tools, release 13.0, V13.0.88
// Based on NVVM 20.0.0
//

.version 9.0
.target sm_100
.address_size 64

	// .globl	_Z6updatePijd
.extern .func  (.param .b32 func_retval0) vprintf
(
	.param .b64 vprintf_param_0,
	.param .b64 vprintf_param_1
)
;
.global .align 4 .b8 precalc_xorwow_matrix[102400];
.global .align 4 .b8 precalc_xorwow_offset_matrix[102400];
.global .align 4 .b8 mrg32k3aM1[2304];
.global .align 4 .b8 mrg32k3aM2[2304];
.global .align 4 .b8 mrg32k3aM1SubSeq[2016];
.global .align 4 .b8 mrg32k3aM2SubSeq[2016];
.global .align 4 .b8 mrg32k3aM1Seq[2304];
.global .align 4 .b8 mrg32k3aM2Seq[2304];
.const .align 8 .b8 __cr_lgamma_table[72];
.global .align 1 .b8 $str[12] = {37, 100, 44, 32, 37, 100, 44, 32, 37, 100, 10};

.visible .entry _Z6updatePijd(
	.param .u64 .ptr .align 1 _Z6updatePijd_param_0,
	.param .u32 _Z6updatePijd_param_1,
	.param .f64 _Z6updatePijd_param_2
)
{
	.local .align 8 .b8 	__local_depot0[96];
	.reg .b64 	%SP;
	.reg .b64 	%SPL;
	.reg .pred 	%p<130>;
	.reg .b32 	%r<2440>;
	.reg .b32 	%f<5>;
	.reg .b64 	%rd<59>;
	.reg .b64 	%fd<47>;

	mov.u64 	%SPL, __local_depot0;
	ld.param.u32 	%r1087, [_Z6updatePijd_param_1];
	add.u64 	%rd1, %SPL, 0;
	add.u64 	%rd2, %SPL, 48;
	mov.u32 	%r1088, %ctaid.x;
	mov.u32 	%r1089, %ntid.x;
	mov.u32 	%r1090, %tid.x;
	mad.lo.s32 	%r1091, %r1088, %r1089, %r1090;
	add.s32 	%r1, %r1091, %r1087;
	mov.u32 	%r1092, %ctaid.y;
	mov.u32 	%r1093, %ntid.y;
	mov.u32 	%r1094, %tid.y;
	mad.lo.s32 	%r1095, %r1092, %r1093, %r1094;
	add.s32 	%r2, %r1095, %r1087;
	add.s32 	%r3, %r1, 1;
	setp.eq.s32 	%p1, %r3, 0;
	xor.b32  	%r1096, %r1, -1429050551;
	mul.lo.s32 	%r4, %r1096, 1099087573;
	add.s32 	%r1097, %r4, -638133224;
	add.s32 	%r1893, %r4, 123456789;
	st.local.v2.u32 	[%rd1], {%r1097, %r1893};
	xor.b32  	%r1098, %r4, 362436069;
	mov.b32 	%r1099, -123459836;
	st.local.v2.u32 	[%rd1+8], {%r1098, %r1099};
	add.s32 	%r1889, %r4, 5783321;
	mov.b32 	%r1100, -589760388;
	st.local.v2.u32 	[%rd1+16], {%r1100, %r1889};
	@%p1 bra 	$L__BB0_115;
	cvt.u64.u32 	%rd57, %r3;
	mov.b32 	%r1876, 0;
$L__BB0_2:
	mov.u64 	%rd4, %rd57;
	and.b64  	%rd5, %rd4, 3;
	setp.eq.s64 	%p2, %rd5, 0;
	@%p2 bra 	$L__BB0_114;
	mul.wide.u32 	%rd23, %r1876, 3200;
	mov.u64 	%rd24, precalc_xorwow_matrix;
	add.s64 	%rd6, %rd24, %rd23;
	mov.b32 	%r1889, 0;
	mov.u32 	%r1890, %r1889;
	mov.u32 	%r1891, %r1889;
	mov.u32 	%r1892, %r1889;
	mov.u32 	%r1893, %r1889;
	mov.u32 	%r1882, %r1889;
$L__BB0_4:
	mul.wide.u32 	%rd25, %r1882, 4;
	add.s64 	%rd26, %rd1, %rd25;
	ld.local.u32 	%r16, [%rd26+4];
	shl.b32 	%r17, %r1882, 5;
	mov.b32 	%r1888, 0;
$L__BB0_5:
	.pragma "nounroll";
	shr.u32 	%r1104, %r16, %r1888;
	and.b32  	%r1105, %r1104, 1;
	setp.eq.b32 	%p3, %r1105, 1;
	not.pred 	%p4, %p3;
	add.s32 	%r1106, %r17, %r1888;
	mul.lo.s32 	%r1107, %r1106, 5;
	mul.wide.u32 	%rd27, %r1107, 4;
	add.s64 	%rd7, %rd6, %rd27;
	@%p4 bra 	$L__BB0_7;
	ld.global.u32 	%r1108, [%rd7];
	xor.b32  	%r1893, %r1893, %r1108;
	ld.global.u32 	%r1109, [%rd7+4];
	xor.b32  	%r1892, %r1892, %r1109;
	ld.global.u32 	%r1110, [%rd7+8];
	xor.b32  	%r1891, %r1891, %r1110;
	ld.global.u32 	%r1111, [%rd7+12];
	xor.b32  	%r1890, %r1890, %r1111;
	ld.global.u32 	%r1112, [%rd7+16];
	xor.b32  	%r1889, %r1889, %r1112;
$L__BB0_7:
	and.b32  	%r1114, %r1104, 2;
	setp.eq.s32 	%p5, %r1114, 0;
	@%p5 bra 	$L__BB0_9;
	ld.global.u32 	%r1115, [%rd7+20];
	xor.b32  	%r1893, %r1893, %r1115;
	ld.global.u32 	%r1116, [%rd7+24];
	xor.b32  	%r1892, %r1892, %r1116;
	ld.global.u32 	%r1117, [%rd7+28];
	xor.b32  	%r1891, %r1891, %r1117;
	ld.global.u32 	%r1118, [%rd7+32];
	xor.b32  	%r1890, %r1890, %r1118;
	ld.global.u32 	%r1119, [%rd7+36];
	xor.b32  	%r1889, %r1889, %r1119;
$L__BB0_9:
	and.b32  	%r1121, %r1104, 4;
	setp.eq.s32 	%p6, %r1121, 0;
	@%p6 bra 	$L__BB0_11;
	ld.global.u32 	%r1122, [%rd7+40];
	xor.b32  	%r1893, %r1893, %r1122;
	ld.global.u32 	%r1123, [%rd7+44];
	xor.b32  	%r1892, %r1892, %r1123;
	ld.global.u32 	%r1124, [%rd7+48];
	xor.b32  	%r1891, %r1891, %r1124;
	ld.global.u32 	%r1125, [%rd7+52];
	xor.b32  	%r1890, %r1890, %r1125;
	ld.global.u32 	%r1126, [%rd7+56];
	xor.b32  	%r1889, %r1889, %r1126;
$L__BB0_11:
	and.b32  	%r1128, %r1104, 8;
	setp.eq.s32 	%p7, %r1128, 0;
	@%p7 bra 	$L__BB0_13;
	ld.global.u32 	%r1129, [%rd7+60];
	xor.b32  	%r1893, %r1893, %r1129;
	ld.global.u32 	%r1130, [%rd7+64];
	xor.b32  	%r1892, %r1892, %r1130;
	ld.global.u32 	%r1131, [%rd7+68];
	xor.b32  	%r1891, %r1891, %r1131;
	ld.global.u32 	%r1132, [%rd7+72];
	xor.b32  	%r1890, %r1890, %r1132;
	ld.global.u32 	%r1133, [%rd7+76];
	xor.b32  	%r1889, %r1889, %r1133;
$L__BB0_13:
	and.b32  	%r1135, %r1104, 16;
	setp.eq.s32 	%p8, %r1135, 0;
	@%p8 bra 	$L__BB0_15;
	ld.global.u32 	%r1136, [%rd7+80];
	xor.b32  	%r1893, %r1893, %r1136;
	ld.global.u32 	%r1137, [%rd7+84];
	xor.b32  	%r1892, %r1892, %r1137;
	ld.global.u32 	%r1138, [%rd7+88];
	xor.b32  	%r1891, %r1891, %r1138;
	ld.global.u32 	%r1139, [%rd7+92];
	xor.b32  	%r1890, %r1890, %r1139;
	ld.global.u32 	%r1140, [%rd7+96];
	xor.b32  	%r1889, %r1889, %r1140;
$L__BB0_15:
	and.b32  	%r1142, %r1104, 32;
	setp.eq.s32 	%p9, %r1142, 0;
	@%p9 bra 	$L__BB0_17;
	ld.global.u32 	%r1143, [%rd7+100];
	xor.b32  	%r1893, %r1893, %r1143;
	ld.global.u32 	%r1144, [%rd7+104];
	xor.b32  	%r1892, %r1892, %r1144;
	ld.global.u32 	%r1145, [%rd7+108];
	xor.b32  	%r1891, %r1891, %r1145;
	ld.global.u32 	%r1146, [%rd7+112];
	xor.b32  	%r1890, %r1890, %r1146;
	ld.global.u32 	%r1147, [%rd7+116];
	xor.b32  	%r1889, %r1889, %r1147;
$L__BB0_17:
	and.b32  	%r1149, %r1104, 64;
	setp.eq.s32 	%p10, %r1149, 0;
	@%p10 bra 	$L__BB0_19;
	ld.global.u32 	%r1150, [%rd7+120];
	xor.b32  	%r1893, %r1893, %r1150;
	ld.global.u32 	%r1151, [%rd7+124];
	xor.b32  	%r1892, %r1892, %r1151;
	ld.global.u32 	%r1152, [%rd7+128];
	xor.b32  	%r1891, %r1891, %r1152;
	ld.global.u32 	%r1153, [%rd7+132];
	xor.b32  	%r1890, %r1890, %r1153;
	ld.global.u32 	%r1154, [%rd7+136];
	xor.b32  	%r1889, %r1889, %r1154;
$L__BB0_19:
	and.b32  	%r1156, %r1104, 128;
	setp.eq.s32 	%p11, %r1156, 0;
	@%p11 bra 	$L__BB0_21;
	ld.global.u32 	%r1157, [%rd7+140];
	xor.b32  	%r1893, %r1893, %r1157;
	ld.global.u32 	%r1158, [%rd7+144];
	xor.b32  	%r1892, %r1892, %r1158;
	ld.global.u32 	%r1159, [%rd7+148];
	xor.b32  	%r1891, %r1891, %r1159;
	ld.global.u32 	%r1160, [%rd7+152];
	xor.b32  	%r1890, %r1890, %r1160;
	ld.global.u32 	%r1161, [%rd7+156];
	xor.b32  	%r1889, %r1889, %r1161;
$L__BB0_21:
	and.b32  	%r1163, %r1104, 256;
	setp.eq.s32 	%p12, %r1163, 0;
	@%p12 bra 	$L__BB0_23;
	ld.global.u32 	%r1164, [%rd7+160];
	xor.b32  	%r1893, %r1893, %r1164;
	ld.global.u32 	%r1165, [%rd7+164];
	xor.b32  	%r1892, %r1892, %r1165;
	ld.global.u32 	%r1166, [%rd7+168];
	xor.b32  	%r1891, %r1891, %r1166;
	ld.global.u32 	%r1167, [%rd7+172];
	xor.b32  	%r1890, %r1890, %r1167;
	ld.global.u32 	%r1168, [%rd7+176];
	xor.b32  	%r1889, %r1889, %r1168;
$L__BB0_23:
	and.b32  	%r1170, %r1104, 512;
	setp.eq.s32 	%p13, %r1170, 0;
	@%p13 bra 	$L__BB0_25;
	ld.global.u32 	%r1171, [%rd7+180];
	xor.b32  	%r1893, %r1893, %r1171;
	ld.global.u32 	%r1172, [%rd7+184];
	xor.b32  	%r1892, %r1892, %r1172;
	ld.global.u32 	%r1173, [%rd7+188];
	xor.b32  	%r1891, %r1891, %r1173;
	ld.global.u32 	%r1174, [%rd7+192];
	xor.b32  	%r1890, %r1890, %r1174;
	ld.global.u32 	%r1175, [%rd7+196];
	xor.b32  	%r1889, %r1889, %r1175;
$L__BB0_25:
	and.b32  	%r1177, %r1104, 1024;
	setp.eq.s32 	%p14, %r1177, 0;
	@%p14 bra 	$L__BB0_27;
	ld.global.u32 	%r1178, [%rd7+200];
	xor.b32  	%r1893, %r1893, %r1178;
	ld.global.u32 	%r1179, [%rd7+204];
	xor.b32  	%r1892, %r1892, %r1179;
	ld.global.u32 	%r1180, [%rd7+208];
	xor.b32  	%r1891, %r1891, %r1180;
	ld.global.u32 	%r1181, [%rd7+212];
	xor.b32  	%r1890, %r1890, %r1181;
	ld.global.u32 	%r1182, [%rd7+216];
	xor.b32  	%r1889, %r1889, %r1182;
$L__BB0_27:
	and.b32  	%r1184, %r1104, 2048;
	setp.eq.s32 	%p15, %r1184, 0;
	@%p15 bra 	$L__BB0_29;
	ld.global.u32 	%r1185, [%rd7+220];
	xor.b32  	%r1893, %r1893, %r1185;
	ld.global.u32 	%r1186, [%rd7+224];
	xor.b32  	%r1892, %r1892, %r1186;
	ld.global.u32 	%r1187, [%rd7+228];
	xor.b32  	%r1891, %r1891, %r1187;
	ld.global.u32 	%r1188, [%rd7+232];
	xor.b32  	%r1890, %r1890, %r1188;
	ld.global.u32 	%r1189, [%rd7+236];
	xor.b32  	%r1889, %r1889, %r1189;
$L__BB0_29:
	and.b32  	%r1191, %r1104, 4096;
	setp.eq.s32 	%p16, %r1191, 0;
	@%p16 bra 	$L__BB0_31;
	ld.global.u32 	%r1192, [%rd7+240];
	xor.b32  	%r1893, %r1893, %r1192;
	ld.global.u32 	%r1193, [%rd7+244];
	xor.b32  	%r1892, %r1892, %r1193;
	ld.global.u32 	%r1194, [%rd7+248];
	xor.b32  	%r1891, %r1891, %r1194;
	ld.global.u32 	%r1195, [%rd7+252];
	xor.b32  	%r1890, %r1890, %r1195;
	ld.global.u32 	%r1196, [%rd7+256];
	xor.b32  	%r1889, %r1889, %r1196;
$L__BB0_31:
	and.b32  	%r1198, %r1104, 8192;
	setp.eq.s32 	%p17, %r1198, 0;
	@%p17 bra 	$L__BB0_33;
	ld.global.u32 	%r1199, [%rd7+260];
	xor.b32  	%r1893, %r1893, %r1199;
	ld.global.u32 	%r1200, [%rd7+264];
	xor.b32  	%r1892, %r1892, %r1200;
	ld.global.u32 	%r1201, [%rd7+268];
	xor.b32  	%r1891, %r1891, %r1201;
	ld.global.u32 	%r1202, [%rd7+272];
	xor.b32  	%r1890, %r1890, %r1202;
	ld.global.u32 	%r1203, [%rd7+276];
	xor.b32  	%r1889, %r1889, %r1203;
$L__BB0_33:
	and.b32  	%r1205, %r1104, 16384;
	setp.eq.s32 	%p18, %r1205, 0;
	@%p18 bra 	$L__BB0_35;
	ld.global.u32 	%r1206, [%rd7+280];
	xor.b32  	%r1893, %r1893, %r1206;
	ld.global.u32 	%r1207, [%rd7+284];
	xor.b32  	%r1892, %r1892, %r1207;
	ld.global.u32 	%r1208, [%rd7+288];
	xor.b32  	%r1891, %r1891, %r1208;
	ld.global.u32 	%r1209, [%rd7+292];
	xor.b32  	%r1890, %r1890, %r1209;
	ld.global.u32 	%r1210, [%rd7+296];
	xor.b32  	%r1889, %r1889, %r1210;
$L__BB0_35:
	and.b32  	%r1212, %r1104, 32768;
	setp.eq.s32 	%p19, %r1212, 0;
	@%p19 bra 	$L__BB0_37;
	ld.global.u32 	%r1213, [%rd7+300];
	xor.b32  	%r1893, %r1893, %r1213;
	ld.global.u32 	%r1214, [%rd7+304];
	xor.b32  	%r1892, %r1892, %r1214;
	ld.global.u32 	%r1215, [%rd7+308];
	xor.b32  	%r1891, %r1891, %r1215;
	ld.global.u32 	%r1216, [%rd7+312];
	xor.b32  	%r1890, %r1890, %r1216;
	ld.global.u32 	%r1217, [%rd7+316];
	xor.b32  	%r1889, %r1889, %r1217;
$L__BB0_37:
	add.s32 	%r1888, %r1888, 16;
	setp.ne.s32 	%p20, %r1888, 32;
	@%p20 bra 	$L__BB0_5;
	mad.lo.s32 	%r1218, %r1882, -31, %r17;
	add.s32 	%r1882, %r1218, 1;
	setp.ne.s32 	%p21, %r1882, 5;
	@%p21 bra 	$L__BB0_4;
	st.local.u32 	[%rd1+4], %r1893;
	st.local.v2.u32 	[%rd1+8], {%r1892, %r1891};
	st.local.v2.u32 	[%rd1+16], {%r1890, %r1889};
	setp.eq.s64 	%p22, %rd5, 1;
	@%p22 bra 	$L__BB0_114;
	mov.b32 	%r1889, 0;
	mov.u32 	%r1982, %r1889;
	mov.u32 	%r1983, %r1889;
	mov.u32 	%r1984, %r1889;
	mov.u32 	%r1893, %r1889;
	mov.u32 	%r1974, %r1889;
$L__BB0_41:
	mul.wide.u32 	%rd28, %r1974, 4;
	add.s64 	%rd29, %rd1, %rd28;
	ld.local.u32 	%r192, [%rd29+4];
	shl.b32 	%r193, %r1974, 5;
	mov.b32 	%r1980, 0;
$L__BB0_42:
	.pragma "nounroll";
	shr.u32 	%r1221, %r192, %r1980;
	and.b32  	%r1222, %r1221, 1;
	setp.eq.b32 	%p23, %r1222, 1;
	not.pred 	%p24, %p23;
	add.s32 	%r1223, %r193, %r1980;
	mul.lo.s32 	%r1224, %r1223, 5;
	mul.wide.u32 	%rd30, %r1224, 4;
	add.s64 	%rd8, %rd6, %rd30;
	@%p24 bra 	$L__BB0_44;
	ld.global.u32 	%r1225, [%rd8];
	xor.b32  	%r1893, %r1893, %r1225;
	ld.global.u32 	%r1226, [%rd8+4];
	xor.b32  	%r1984, %r1984, %r1226;
	ld.global.u32 	%r1227, [%rd8+8];
	xor.b32  	%r1983, %r1983, %r1227;
	ld.global.u32 	%r1228, [%rd8+12];
	xor.b32  	%r1982, %r1982, %r1228;
	ld.global.u32 	%r1229, [%rd8+16];
	xor.b32  	%r1889, %r1889, %r1229;
$L__BB0_44:
	and.b32  	%r1231, %r1221, 2;
	setp.eq.s32 	%p25, %r1231, 0;
	@%p25 bra 	$L__BB0_46;
	ld.global.u32 	%r1232, [%rd8+20];
	xor.b32  	%r1893, %r1893, %r1232;
	ld.global.u32 	%r1233, [%rd8+24];
	xor.b32  	%r1984, %r1984, %r1233;
	ld.global.u32 	%r1234, [%rd8+28];
	xor.b32  	%r1983, %r1983, %r1234;
	ld.global.u32 	%r1235, [%rd8+32];
	xor.b32  	%r1982, %r1982, %r1235;
	ld.global.u32 	%r1236, [%rd8+36];
	xor.b32  	%r1889, %r1889, %r1236;
$L__BB0_46:
	and.b32  	%r1238, %r1221, 4;
	setp.eq.s32 	%p26, %r1238, 0;
	@%p26 bra 	$L__BB0_48;
	ld.global.u32 	%r1239, [%rd8+40];
	xor.b32  	%r1893, %r1893, %r1239;
	ld.global.u32 	%r1240, [%rd8+44];
	xor.b32  	%r1984, %r1984, %r1240;
	ld.global.u32 	%r1241, [%rd8+48];
	xor.b32  	%r1983, %r1983, %r1241;
	ld.global.u32 	%r1242, [%rd8+52];
	xor.b32  	%r1982, %r1982, %r1242;
	ld.global.u32 	%r1243, [%rd8+56];
	xor.b32  	%r1889, %r1889, %r1243;
$L__BB0_48:
	and.b32  	%r1245, %r1221, 8;
	setp.eq.s32 	%p27, %r1245, 0;
	@%p27 bra 	$L__BB0_50;
	ld.global.u32 	%r1246, [%rd8+60];
	xor.b32  	%r1893, %r1893, %r1246;
	ld.global.u32 	%r1247, [%rd8+64];
	xor.b32  	%r1984, %r1984, %r1247;
	ld.global.u32 	%r1248, [%rd8+68];
	xor.b32  	%r1983, %r1983, %r1248;
	ld.global.u32 	%r1249, [%rd8+72];
	xor.b32  	%r1982, %r1982, %r1249;
	ld.global.u32 	%r1250, [%rd8+76];
	xor.b32  	%r1889, %r1889, %r1250;
$L__BB0_50:
	and.b32  	%r1252, %r1221, 16;
	setp.eq.s32 	%p28, %r1252, 0;
	@%p28 bra 	$L__BB0_52;
	ld.global.u32 	%r1253, [%rd8+80];
	xor.b32  	%r1893, %r1893, %r1253;
	ld.global.u32 	%r1254, [%rd8+84];
	xor.b32  	%r1984, %r1984, %r1254;
	ld.global.u32 	%r1255, [%rd8+88];
	xor.b32  	%r1983, %r1983, %r1255;
	ld.global.u32 	%r1256, [%rd8+92];
	xor.b32  	%r1982, %r1982, %r1256;
	ld.global.u32 	%r1257, [%rd8+96];
	xor.b32  	%r1889, %r1889, %r1257;
$L__BB0_52:
	and.b32  	%r1259, %r1221, 32;
	setp.eq.s32 	%p29, %r1259, 0;
	@%p29 bra 	$L__BB0_54;
	ld.global.u32 	%r1260, [%rd8+100];
	xor.b32  	%r1893, %r1893, %r1260;
	ld.global.u32 	%r1261, [%rd8+104];
	xor.b32  	%r1984, %r1984, %r1261;
	ld.global.u32 	%r1262, [%rd8+108];
	xor.b32  	%r1983, %r1983, %r1262;
	ld.global.u32 	%r1263, [%rd8+112];
	xor.b32  	%r1982, %r1982, %r1263;
	ld.global.u32 	%r1264, [%rd8+116];
	xor.b32  	%r1889, %r1889, %r1264;
$L__BB0_54:
	and.b32  	%r1266, %r1221, 64;
	setp.eq.s32 	%p30, %r1266, 0;
	@%p30 bra 	$L__BB0_56;
	ld.global.u32 	%r1267, [%rd8+120];
	xor.b32  	%r1893, %r1893, %r1267;
	ld.global.u32 	%r1268, [%rd8+124];
	xor.b32  	%r1984, %r1984, %r1268;
	ld.global.u32 	%r1269, [%rd8+128];
	xor.b32  	%r1983, %r1983, %r1269;
	ld.global.u32 	%r1270, [%rd8+132];
	xor.b32  	%r1982, %r1982, %r1270;
	ld.global.u32 	%r1271, [%rd8+136];
	xor.b32  	%r1889, %r1889, %r1271;
$L__BB0_56:
	and.b32  	%r1273, %r1221, 128;
	setp.eq.s32 	%p31, %r1273, 0;
	@%p31 bra 	$L__BB0_58;
	ld.global.u32 	%r1274, [%rd8+140];
	xor.b32  	%r1893, %r1893, %r1274;
	ld.global.u32 	%r1275, [%rd8+144];
	xor.b32  	%r1984, %r1984, %r1275;
	ld.global.u32 	%r1276, [%rd8+148];
	xor.b32  	%r1983, %r1983, %r1276;
	ld.global.u32 	%r1277, [%rd8+152];
	xor.b32  	%r1982, %r1982, %r1277;
	ld.global.u32 	%r1278, [%rd8+156];
	xor.b32  	%r1889, %r1889, %r1278;
$L__BB0_58:
	and.b32  	%r1280, %r1221, 256;
	setp.eq.s32 	%p32, %r1280, 0;
	@%p32 bra 	$L__BB0_60;
	ld.global.u32 	%r1281, [%rd8+160];
	xor.b32  	%r1893, %r1893, %r1281;
	ld.global.u32 	%r1282, [%rd8+164];
	xor.b32  	%r1984, %r1984, %r1282;
	ld.global.u32 	%r1283, [%rd8+168];
	xor.b32  	%r1983, %r1983, %r1283;
	ld.global.u32 	%r1284, [%rd8+172];
	xor.b32  	%r1982, %r1982, %r1284;
	ld.global.u32 	%r1285, [%rd8+176];
	xor.b32  	%r1889, %r1889, %r1285;
$L__BB0_60:
	and.b32  	%r1287, %r1221, 512;
	setp.eq.s32 	%p33, %r1287, 0;
	@%p33 bra 	$L__BB0_62;
	ld.global.u32 	%r1288, [%rd8+180];
	xor.b32  	%r1893, %r1893, %r1288;
	ld.global.u32 	%r1289, [%rd8+184];
	xor.b32  	%r1984, %r1984, %r1289;
	ld.global.u32 	%r1290, [%rd8+188];
	xor.b32  	%r1983, %r1983, %r1290;
	ld.global.u32 	%r1291, [%rd8+192];
	xor.b32  	%r1982, %r1982, %r1291;
	ld.global.u32 	%r1292, [%rd8+196];
	xor.b32  	%r1889, %r1889, %r1292;
$L__BB0_62:
	and.b32  	%r1294, %r1221, 1024;
	setp.eq.s32 	%p34, %r1294, 0;
	@%p34 bra 	$L__BB0_64;
	ld.global.u32 	%r1295, [%rd8+200];
	xor.b32  	%r1893, %r1893, %r1295;
	ld.global.u32 	%r1296, [%rd8+204];
	xor.b32  	%r1984, %r1984, %r1296;
	ld.global.u32 	%r1297, [%rd8+208];
	xor.b32  	%r1983, %r1983, %r1297;
	ld.global.u32 	%r1298, [%rd8+212];
	xor.b32  	%r1982, %r1982, %r1298;
	ld.global.u32 	%r1299, [%rd8+216];
	xor.b32  	%r1889, %r1889, %r1299;
$L__BB0_64:
	and.b32  	%r1301, %r1221, 2048;
	setp.eq.s32 	%p35, %r1301, 0;
	@%p35 bra 	$L__BB0_66;
	ld.global.u32 	%r1302, [%rd8+220];
	xor.b32  	%r1893, %r1893, %r1302;
	ld.global.u32 	%r1303, [%rd8+224];
	xor.b32  	%r1984, %r1984, %r1303;
	ld.global.u32 	%r1304, [%rd8+228];
	xor.b32  	%r1983, %r1983, %r1304;
	ld.global.u32 	%r1305, [%rd8+232];
	xor.b32  	%r1982, %r1982, %r1305;
	ld.global.u32 	%r1306, [%rd8+236];
	xor.b32  	%r1889, %r1889, %r1306;
$L__BB0_66:
	and.b32  	%r1308, %r1221, 4096;
	setp.eq.s32 	%p36, %r1308, 0;
	@%p36 bra 	$L__BB0_68;
	ld.global.u32 	%r1309, [%rd8+240];
	xor.b32  	%r1893, %r1893, %r1309;
	ld.global.u32 	%r1310, [%rd8+244];
	xor.b32  	%r1984, %r1984, %r1310;
	ld.global.u32 	%r1311, [%rd8+248];
	xor.b32  	%r1983, %r1983, %r1311;
	ld.global.u32 	%r1312, [%rd8+252];
	xor.b32  	%r1982, %r1982, %r1312;
	ld.global.u32 	%r1313, [%rd8+256];
	xor.b32  	%r1889, %r1889, %r1313;
$L__BB0_68:
	and.b32  	%r1315, %r1221, 8192;
	setp.eq.s32 	%p37, %r1315, 0;
	@%p37 bra 	$L__BB0_70;
	ld.global.u32 	%r1316, [%rd8+260];
	xor.b32  	%r1893, %r1893, %r1316;
	ld.global.u32 	%r1317, [%rd8+264];
	xor.b32  	%r1984, %r1984, %r1317;
	ld.global.u32 	%r1318, [%rd8+268];
	xor.b32  	%r1983, %r1983, %r1318;
	ld.global.u32 	%r1319, [%rd8+272];
	xor.b32  	%r1982, %r1982, %r1319;
	ld.global.u32 	%r1320, [%rd8+276];
	xor.b32  	%r1889, %r1889, %r1320;
$L__BB0_70:
	and.b32  	%r1322, %r1221, 16384;
	setp.eq.s32 	%p38, %r1322, 0;
	@%p38 bra 	$L__BB0_72;
	ld.global.u32 	%r1323, [%rd8+280];
	xor.b32  	%r1893, %r1893, %r1323;
	ld.global.u32 	%r1324, [%rd8+284];
	xor.b32  	%r1984, %r1984, %r1324;
	ld.global.u32 	%r1325, [%rd8+288];
	xor.b32  	%r1983, %r1983, %r1325;
	ld.global.u32 	%r1326, [%rd8+292];
	xor.b32  	%r1982, %r1982, %r1326;
	ld.global.u32 	%r1327, [%rd8+296];
	xor.b32  	%r1889, %r1889, %r1327;
$L__BB0_72:
	and.b32  	%r1329, %r1221, 32768;
	setp.eq.s32 	%p39, %r1329, 0;
	@%p39 bra 	$L__BB0_74;
	ld.global.u32 	%r1330, [%rd8+300];
	xor.b32  	%r1893, %r1893, %r1330;
	ld.global.u32 	%r1331, [%rd8+304];
	xor.b32  	%r1984, %r1984, %r1331;
	ld.global.u32 	%r1332, [%rd8+308];
	xor.b32  	%r1983, %r1983, %r1332;
	ld.global.u32 	%r1333, [%rd8+312];
	xor.b32  	%r1982, %r1982, %r1333;
	ld.global.u32 	%r1334, [%rd8+316];
	xor.b32  	%r1889, %r1889, %r1334;
$L__BB0_74:
	add.s32 	%r1980, %r1980, 16;
	setp.ne.s32 	%p40, %r1980, 32;
	@%p40 bra 	$L__BB0_42;
	mad.lo.s32 	%r1335, %r1974, -31, %r193;
	add.s32 	%r1974, %r1335, 1;
	setp.ne.s32 	%p41, %r1974, 5;
	@%p41 bra 	$L__BB0_41;
	st.local.u32 	[%rd1+4], %r1893;
	st.local.v2.u32 	[%rd1+8], {%r1984, %r1983};
	st.local.v2.u32 	[%rd1+16], {%r1982, %r1889};
	setp.ne.s64 	%p42, %rd5, 3;
	@%p42 bra 	$L__BB0_114;
	mov.b32 	%r1889, 0;
	mov.u32 	%r2074, %r1889;
	mov.u32 	%r2075, %r1889;
	mov.u32 	%r2076, %r1889;
	mov.u32 	%r1893, %r1889;
	mov.u32 	%r2066, %r1889;
$L__BB0_78:
	mul.wide.u32 	%rd31, %r2066, 4;
	add.s64 	%rd32, %rd1, %rd31;
	ld.local.u32 	%r368, [%rd32+4];
	shl.b32 	%r369, %r2066, 5;
	mov.b32 	%r2072, 0;
$L__BB0_79:
	.pragma "nounroll";
	shr.u32 	%r1338, %r368, %r2072;
	and.b32  	%r1339, %r1338, 1;
	setp.eq.b32 	%p43, %r1339, 1;
	not.pred 	%p44, %p43;
	add.s32 	%r1340, %r369, %r2072;
	mul.lo.s32 	%r1341, %r1340, 5;
	mul.wide.u32 	%rd33, %r1341, 4;
	add.s64 	%rd9, %rd6, %rd33;
	@%p44 bra 	$L__BB0_81;
	ld.global.u32 	%r1342, [%rd9];
	xor.b32  	%r1893, %r1893, %r1342;
	ld.global.u32 	%r1343, [%rd9+4];
	xor.b32  	%r2076, %r2076, %r1343;
	ld.global.u32 	%r1344, [%rd9+8];
	xor.b32  	%r2075, %r2075, %r1344;
	ld.global.u32 	%r1345, [%rd9+12];
	xor.b32  	%r2074, %r2074, %r1345;
	ld.global.u32 	%r1346, [%rd9+16];
	xor.b32  	%r1889, %r1889, %r1346;
$L__BB0_81:
	and.b32  	%r1348, %r1338, 2;
	setp.eq.s32 	%p45, %r1348, 0;
	@%p45 bra 	$L__BB0_83;
	ld.global.u32 	%r1349, [%rd9+20];
	xor.b32  	%r1893, %r1893, %r1349;
	ld.global.u32 	%r1350, [%rd9+24];
	xor.b32  	%r2076, %r2076, %r1350;
	ld.global.u32 	%r1351, [%rd9+28];
	xor.b32  	%r2075, %r2075, %r1351;
	ld.global.u32 	%r1352, [%rd9+32];
	xor.b32  	%r2074, %r2074, %r1352;
	ld.global.u32 	%r1353, [%rd9+36];
	xor.b32  	%r1889, %r1889, %r1353;
$L__BB0_83:
	and.b32  	%r1355, %r1338, 4;
	setp.eq.s32 	%p46, %r1355, 0;
	@%p46 bra 	$L__BB0_85;
	ld.global.u32 	%r1356, [%rd9+40];
	xor.b32  	%r1893, %r1893, %r1356;
	ld.global.u32 	%r1357, [%rd9+44];
	xor.b32  	%r2076, %r2076, %r1357;
	ld.global.u32 	%r1358, [%rd9+48];
	xor.b32  	%r2075, %r2075, %r1358;
	ld.global.u32 	%r1359, [%rd9+52];
	xor.b32  	%r2074, %r2074, %r1359;
	ld.global.u32 	%r1360, [%rd9+56];
	xor.b32  	%r1889, %r1889, %r1360;
$L__BB0_85:
	and.b32  	%r1362, %r1338, 8;
	setp.eq.s32 	%p47, %r1362, 0;
	@%p47 bra 	$L__BB0_87;
	ld.global.u32 	%r1363, [%rd9+60];
	xor.b32  	%r1893, %r1893, %r1363;
	ld.global.u32 	%r1364, [%rd9+64];
	xor.b32  	%r2076, %r2076, %r1364;
	ld.global.u32 	%r1365, [%rd9+68];
	xor.b32  	%r2075, %r2075, %r1365;
	ld.global.u32 	%r1366, [%rd9+72];
	xor.b32  	%r2074, %r2074, %r1366;
	ld.global.u32 	%r1367, [%rd9+76];
	xor.b32  	%r1889, %r1889, %r1367;
$L__BB0_87:
	and.b32  	%r1369, %r1338, 16;
	setp.eq.s32 	%p48, %r1369, 0;
	@%p48 bra 	$L__BB0_89;
	ld.global.u32 	%r1370, [%rd9+80];
	xor.b32  	%r1893, %r1893, %r1370;
	ld.global.u32 	%r1371, [%rd9+84];
	xor.b32  	%r2076, %r2076, %r1371;
	ld.global.u32 	%r1372, [%rd9+88];
	xor.b32  	%r2075, %r2075, %r1372;
	ld.global.u32 	%r1373, [%rd9+92];
	xor.b32  	%r2074, %r2074, %r1373;
	ld.global.u32 	%r1374, [%rd9+96];
	xor.b32  	%r1889, %r1889, %r1374;
$L__BB0_89:
	and.b32  	%r1376, %r1338, 32;
	setp.eq.s32 	%p49, %r1376, 0;
	@%p49 bra 	$L__BB0_91;
	ld.global.u32 	%r1377, [%rd9+100];
	xor.b32  	%r1893, %r1893, %r1377;
	ld.global.u32 	%r1378, [%rd9+104];
	xor.b32  	%r2076, %r2076, %r1378;
	ld.global.u32 	%r1379, [%rd9+108];
	xor.b32  	%r2075, %r2075, %r1379;
	ld.global.u32 	%r1380, [%rd9+112];
	xor.b32  	%r2074, %r2074, %r1380;
	ld.global.u32 	%r1381, [%rd9+116];
	xor.b32  	%r1889, %r1889, %r1381;
$L__BB0_91:
	and.b32  	%r1383, %r1338, 64;
	setp.eq.s32 	%p50, %r1383, 0;
	@%p50 bra 	$L__BB0_93;
	ld.global.u32 	%r1384, [%rd9+120];
	xor.b32  	%r1893, %r1893, %r1384;
	ld.global.u32 	%r1385, [%rd9+124];
	xor.b32  	%r2076, %r2076, %r1385;
	ld.global.u32 	%r1386, [%rd9+128];
	xor.b32  	%r2075, %r2075, %r1386;
	ld.global.u32 	%r1387, [%rd9+132];
	xor.b32  	%r2074, %r2074, %r1387;
	ld.global.u32 	%r1388, [%rd9+136];
	xor.b32  	%r1889, %r1889, %r1388;
$L__BB0_93:
	and.b32  	%r1390, %r1338, 128;
	setp.eq.s32 	%p51, %r1390, 0;
	@%p51 bra 	$L__BB0_95;
	ld.global.u32 	%r1391, [%rd9+140];
	xor.b32  	%r1893, %r1893, %r1391;
	ld.global.u32 	%r1392, [%rd9+144];
	xor.b32  	%r2076, %r2076, %r1392;
	ld.global.u32 	%r1393, [%rd9+148];
	xor.b32  	%r2075, %r2075, %r1393;
	ld.global.u32 	%r1394, [%rd9+152];
	xor.b32  	%r2074, %r2074, %r1394;
	ld.global.u32 	%r1395, [%rd9+156];
	xor.b32  	%r1889, %r1889, %r1395;
$L__BB0_95:
	and.b32  	%r1397, %r1338, 256;
	setp.eq.s32 	%p52, %r1397, 0;
	@%p52 bra 	$L__BB0_97;
	ld.global.u32 	%r1398, [%rd9+160];
	xor.b32  	%r1893, %r1893, %r1398;
	ld.global.u32 	%r1399, [%rd9+164];
	xor.b32  	%r2076, %r2076, %r1399;
	ld.global.u32 	%r1400, [%rd9+168];
	xor.b32  	%r2075, %r2075, %r1400;
	ld.global.u32 	%r1401, [%rd9+172];
	xor.b32  	%r2074, %r2074, %r1401;
	ld.global.u32 	%r1402, [%rd9+176];
	xor.b32  	%r1889, %r1889, %r1402;
$L__BB0_97:
	and.b32  	%r1404, %r1338, 512;
	setp.eq.s32 	%p53, %r1404, 0;
	@%p53 bra 	$L__BB0_99;
	ld.global.u32 	%r1405, [%rd9+180];
	xor.b32  	%r1893, %r1893, %r1405;
	ld.global.u32 	%r1406, [%rd9+184];
	xor.b32  	%r2076, %r2076, %r1406;
	ld.global.u32 	%r1407, [%rd9+188];
	xor.b32  	%r2075, %r2075, %r1407;
	ld.global.u32 	%r1408, [%rd9+192];
	xor.b32  	%r2074, %r2074, %r1408;
	ld.global.u32 	%r1409, [%rd9+196];
	xor.b32  	%r1889, %r1889, %r1409;
$L__BB0_99:
	and.b32  	%r1411, %r1338, 1024;
	setp.eq.s32 	%p54, %r1411, 0;
	@%p54 bra 	$L__BB0_101;
	ld.global.u32 	%r1412, [%rd9+200];
	xor.b32  	%r1893, %r1893, %r1412;
	ld.global.u32 	%r1413, [%rd9+204];
	xor.b32  	%r2076, %r2076, %r1413;
	ld.global.u32 	%r1414, [%rd9+208];
	xor.b32  	%r2075, %r2075, %r1414;
	ld.global.u32 	%r1415, [%rd9+212];
	xor.b32  	%r2074, %r2074, %r1415;
	ld.global.u32 	%r1416, [%rd9+216];
	xor.b32  	%r1889, %r1889, %r1416;
$L__BB0_101:
	and.b32  	%r1418, %r1338, 2048;
	setp.eq.s32 	%p55, %r1418, 0;
	@%p55 bra 	$L__BB0_103;
	ld.global.u32 	%r1419, [%rd9+220];
	xor.b32  	%r1893, %r1893, %r1419;
	ld.global.u32 	%r1420, [%rd9+224];
	xor.b32  	%r2076, %r2076, %r1420;
	ld.global.u32 	%r1421, [%rd9+228];
	xor.b32  	%r2075, %r2075, %r1421;
	ld.global.u32 	%r1422, [%rd9+232];
	xor.b32  	%r2074, %r2074, %r1422;
	ld.global.u32 	%r1423, [%rd9+236];
	xor.b32  	%r1889, %r1889, %r1423;
$L__BB0_103:
	and.b32  	%r1425, %r1338, 4096;
	setp.eq.s32 	%p56, %r1425, 0;
	@%p56 bra 	$L__BB0_105;
	ld.global.u32 	%r1426, [%rd9+240];
	xor.b32  	%r1893, %r1893, %r1426;
	ld.global.u32 	%r1427, [%rd9+244];
	xor.b32  	%r2076, %r2076, %r1427;
	ld.global.u32 	%r1428, [%rd9+248];
	xor.b32  	%r2075, %r2075, %r1428;
	ld.global.u32 	%r1429, [%rd9+252];
	xor.b32  	%r2074, %r2074, %r1429;
	ld.global.u32 	%r1430, [%rd9+256];
	xor.b32  	%r1889, %r1889, %r1430;
$L__BB0_105:
	and.b32  	%r1432, %r1338, 8192;
	setp.eq.s32 	%p57, %r1432, 0;
	@%p57 bra 	$L__BB0_107;
	ld.global.u32 	%r1433, [%rd9+260];
	xor.b32  	%r1893, %r1893, %r1433;
	ld.global.u32 	%r1434, [%rd9+264];
	xor.b32  	%r2076, %r2076, %r1434;
	ld.global.u32 	%r1435, [%rd9+268];
	xor.b32  	%r2075, %r2075, %r1435;
	ld.global.u32 	%r1436, [%rd9+272];
	xor.b32  	%r2074, %r2074, %r1436;
	ld.global.u32 	%r1437, [%rd9+276];
	xor.b32  	%r1889, %r1889, %r1437;
$L__BB0_107:
	and.b32  	%r1439, %r1338, 16384;
	setp.eq.s32 	%p58, %r1439, 0;
	@%p58 bra 	$L__BB0_109;
	ld.global.u32 	%r1440, [%rd9+280];
	xor.b32  	%r1893, %r1893, %r1440;
	ld.global.u32 	%r1441, [%rd9+284];
	xor.b32  	%r2076, %r2076, %r1441;
	ld.global.u32 	%r1442, [%rd9+288];
	xor.b32  	%r2075, %r2075, %r1442;
	ld.global.u32 	%r1443, [%rd9+292];
	xor.b32  	%r2074, %r2074, %r1443;
	ld.global.u32 	%r1444, [%rd9+296];
	xor.b32  	%r1889, %r1889, %r1444;
$L__BB0_109:
	and.b32  	%r1446, %r1338, 32768;
	setp.eq.s32 	%p59, %r1446, 0;
	@%p59 bra 	$L__BB0_111;
	ld.global.u32 	%r1447, [%rd9+300];
	xor.b32  	%r1893, %r1893, %r1447;
	ld.global.u32 	%r1448, [%rd9+304];
	xor.b32  	%r2076, %r2076, %r1448;
	ld.global.u32 	%r1449, [%rd9+308];
	xor.b32  	%r2075, %r2075, %r1449;
	ld.global.u32 	%r1450, [%rd9+312];
	xor.b32  	%r2074, %r2074, %r1450;
	ld.global.u32 	%r1451, [%rd9+316];
	xor.b32  	%r1889, %r1889, %r1451;
$L__BB0_111:
	add.s32 	%r2072, %r2072, 16;
	setp.ne.s32 	%p60, %r2072, 32;
	@%p60 bra 	$L__BB0_79;
	mad.lo.s32 	%r1452, %r2066, -31, %r369;
	add.s32 	%r2066, %r1452, 1;
	setp.ne.s32 	%p61, %r2066, 5;
	@%p61 bra 	$L__BB0_78;
	st.local.u32 	[%rd1+4], %r1893;
	st.local.v2.u32 	[%rd1+8], {%r2076, %r2075};
	st.local.v2.u32 	[%rd1+16], {%r2074, %r1889};
$L__BB0_114:
	shr.u64 	%rd57, %rd4, 2;
	add.s32 	%r1876, %r1876, 1;
	setp.gt.u64 	%p62, %rd4, 3;
	@%p62 bra 	$L__BB0_2;
$L__BB0_115:
	mov.b32 	%r1453, 0;
	st.local.v2.u32 	[%rd1+24], {%r1453, %r1453};
	st.local.u32 	[%rd1+32], %r1453;
	mov.b64 	%rd34, 0;
	st.local.u64 	[%rd1+40], %rd34;
	add.s32 	%r543, %r2, 1;
	setp.eq.s32 	%p63, %r543, 0;
	xor.b32  	%r1454, %r2, -1429050551;
	mul.lo.s32 	%r544, %r1454, 1099087573;
	add.s32 	%r1455, %r544, -638133224;
	add.s32 	%r2176, %r544, 123456789;
	st.local.v2.u32 	[%rd2], {%r1455, %r2176};
	xor.b32  	%r1456, %r544, 362436069;
	mov.b32 	%r1457, -123459836;
	st.local.v2.u32 	[%rd2+8], {%r1456, %r1457};
	add.s32 	%r2172, %r544, 5783321;
	mov.b32 	%r1458, -589760388;
	st.local.v2.u32 	[%rd2+16], {%r1458, %r2172};
	@%p63 bra 	$L__BB0_230;
	cvt.u64.u32 	%rd58, %r543;
	mov.b32 	%r2159, 0;
$L__BB0_117:
	mov.u64 	%rd12, %rd58;
	and.b64  	%rd13, %rd12, 3;
	setp.eq.s64 	%p64, %rd13, 0;
	@%p64 bra 	$L__BB0_229;
	mul.wide.u32 	%rd35, %r2159, 3200;
	mov.u64 	%rd36, precalc_xorwow_matrix;
	add.s64 	%rd14, %rd36, %rd35;
	mov.b32 	%r2172, 0;
	mov.u32 	%r2173, %r2172;
	mov.u32 	%r2174, %r2172;
	mov.u32 	%r2175, %r2172;
	mov.u32 	%r2176, %r2172;
	mov.u32 	%r2165, %r2172;
$L__BB0_119:
	mul.wide.u32 	%rd37, %r2165, 4;
	add.s64 	%rd38, %rd2, %rd37;
	ld.local.u32 	%r556, [%rd38+4];
	shl.b32 	%r557, %r2165, 5;
	mov.b32 	%r2171, 0;
$L__BB0_120:
	.pragma "nounroll";
	shr.u32 	%r1462, %r556, %r2171;
	and.b32  	%r1463, %r1462, 1;
	setp.eq.b32 	%p65, %r1463, 1;
	not.pred 	%p66, %p65;
	add.s32 	%r1464, %r557, %r2171;
	mul.lo.s32 	%r1465, %r1464, 5;
	mul.wide.u32 	%rd39, %r1465, 4;
	add.s64 	%rd15, %rd14, %rd39;
	@%p66 bra 	$L__BB0_122;
	ld.global.u32 	%r1466, [%rd15];
	xor.b32  	%r2176, %r2176, %r1466;
	ld.global.u32 	%r1467, [%rd15+4];
	xor.b32  	%r2175, %r2175, %r1467;
	ld.global.u32 	%r1468, [%rd15+8];
	xor.b32  	%r2174, %r2174, %r1468;
	ld.global.u32 	%r1469, [%rd15+12];
	xor.b32  	%r2173, %r2173, %r1469;
	ld.global.u32 	%r1470, [%rd15+16];
	xor.b32  	%r2172, %r2172, %r1470;
$L__BB0_122:
	and.b32  	%r1472, %r1462, 2;
	setp.eq.s32 	%p67, %r1472, 0;
	@%p67 bra 	$L__BB0_124;
	ld.global.u32 	%r1473, [%rd15+20];
	xor.b32  	%r2176, %r2176, %r1473;
	ld.global.u32 	%r1474, [%rd15+24];
	xor.b32  	%r2175, %r2175, %r1474;
	ld.global.u32 	%r1475, [%rd15+28];
	xor.b32  	%r2174, %r2174, %r1475;
	ld.global.u32 	%r1476, [%rd15+32];
	xor.b32  	%r2173, %r2173, %r1476;
	ld.global.u32 	%r1477, [%rd15+36];
	xor.b32  	%r2172, %r2172, %r1477;
$L__BB0_124:
	and.b32  	%r1479, %r1462, 4;
	setp.eq.s32 	%p68, %r1479, 0;
	@%p68 bra 	$L__BB0_126;
	ld.global.u32 	%r1480, [%rd15+40];
	xor.b32  	%r2176, %r2176, %r1480;
	ld.global.u32 	%r1481, [%rd15+44];
	xor.b32  	%r2175, %r2175, %r1481;
	ld.global.u32 	%r1482, [%rd15+48];
	xor.b32  	%r2174, %r2174, %r1482;
	ld.global.u32 	%r1483, [%rd15+52];
	xor.b32  	%r2173, %r2173, %r1483;
	ld.global.u32 	%r1484, [%rd15+56];
	xor.b32  	%r2172, %r2172, %r1484;
$L__BB0_126:
	and.b32  	%r1486, %r1462, 8;
	setp.eq.s32 	%p69, %r1486, 0;
	@%p69 bra 	$L__BB0_128;
	ld.global.u32 	%r1487, [%rd15+60];
	xor.b32  	%r2176, %r2176, %r1487;
	ld.global.u32 	%r1488, [%rd15+64];
	xor.b32  	%r2175, %r2175, %r1488;
	ld.global.u32 	%r1489, [%rd15+68];
	xor.b32  	%r2174, %r2174, %r1489;
	ld.global.u32 	%r1490, [%rd15+72];
	xor.b32  	%r2173, %r2173, %r1490;
	ld.global.u32 	%r1491, [%rd15+76];
	xor.b32  	%r2172, %r2172, %r1491;
$L__BB0_128:
	and.b32  	%r1493, %r1462, 16;
	setp.eq.s32 	%p70, %r1493, 0;
	@%p70 bra 	$L__BB0_130;
	ld.global.u32 	%r1494, [%rd15+80];
	xor.b32  	%r2176, %r2176, %r1494;
	ld.global.u32 	%r1495, [%rd15+84];
	xor.b32  	%r2175, %r2175, %r1495;
	ld.global.u32 	%r1496, [%rd15+88];
	xor.b32  	%r2174, %r2174, %r1496;
	ld.global.u32 	%r1497, [%rd15+92];
	xor.b32  	%r2173, %r2173, %r1497;
	ld.global.u32 	%r1498, [%rd15+96];
	xor.b32  	%r2172, %r2172, %r1498;
$L__BB0_130:
	and.b32  	%r1500, %r1462, 32;
	setp.eq.s32 	%p71, %r1500, 0;
	@%p71 bra 	$L__BB0_132;
	ld.global.u32 	%r1501, [%rd15+100];
	xor.b32  	%r2176, %r2176, %r1501;
	ld.global.u32 	%r1502, [%rd15+104];
	xor.b32  	%r2175, %r2175, %r1502;
	ld.global.u32 	%r1503, [%rd15+108];
	xor.b32  	%r2174, %r2174, %r1503;
	ld.global.u32 	%r1504, [%rd15+112];
	xor.b32  	%r2173, %r2173, %r1504;
	ld.global.u32 	%r1505, [%rd15+116];
	xor.b32  	%r2172, %r2172, %r1505;
$L__BB0_132:
	and.b32  	%r1507, %r1462, 64;
	setp.eq.s32 	%p72, %r1507, 0;
	@%p72 bra 	$L__BB0_134;
	ld.global.u32 	%r1508, [%rd15+120];
	xor.b32  	%r2176, %r2176, %r1508;
	ld.global.u32 	%r1509, [%rd15+124];
	xor.b32  	%r2175, %r2175, %r1509;
	ld.global.u32 	%r1510, [%rd15+128];
	xor.b32  	%r2174, %r2174, %r1510;
	ld.global.u32 	%r1511, [%rd15+132];
	xor.b32  	%r2173, %r2173, %r1511;
	ld.global.u32 	%r1512, [%rd15+136];
	xor.b32  	%r2172, %r2172, %r1512;
$L__BB0_134:
	and.b32  	%r1514, %r1462, 128;
	setp.eq.s32 	%p73, %r1514, 0;
	@%p73 bra 	$L__BB0_136;
	ld.global.u32 	%r1515, [%rd15+140];
	xor.b32  	%r2176, %r2176, %r1515;
	ld.global.u32 	%r1516, [%rd15+144];
	xor.b32  	%r2175, %r2175, %r1516;
	ld.global.u32 	%r1517, [%rd15+148];
	xor.b32  	%r2174, %r2174, %r1517;
	ld.global.u32 	%r1518, [%rd15+152];
	xor.b32  	%r2173, %r2173, %r1518;
	ld.global.u32 	%r1519, [%rd15+156];
	xor.b32  	%r2172, %r2172, %r1519;
$L__BB0_136:
	and.b32  	%r1521, %r1462, 256;
	setp.eq.s32 	%p74, %r1521, 0;
	@%p74 bra 	$L__BB0_138;
	ld.global.u32 	%r1522, [%rd15+160];
	xor.b32  	%r2176, %r2176, %r1522;
	ld.global.u32 	%r1523, [%rd15+164];
	xor.b32  	%r2175, %r2175, %r1523;
	ld.global.u32 	%r1524, [%rd15+168];
	xor.b32  	%r2174, %r2174, %r1524;
	ld.global.u32 	%r1525, [%rd15+172];
	xor.b32  	%r2173, %r2173, %r1525;
	ld.global.u32 	%r1526, [%rd15+176];
	xor.b32  	%r2172, %r2172, %r1526;
$L__BB0_138:
	and.b32  	%r1528, %r1462, 512;
	setp.eq.s32 	%p75, %r1528, 0;
	@%p75 bra 	$L__BB0_140;
	ld.global.u32 	%r1529, [%rd15+180];
	xor.b32  	%r2176, %r2176, %r1529;
	ld.global.u32 	%r1530, [%rd15+184];
	xor.b32  	%r2175, %r2175, %r1530;
	ld.global.u32 	%r1531, [%rd15+188];
	xor.b32  	%r2174, %r2174, %r1531;
	ld.global.u32 	%r1532, [%rd15+192];
	xor.b32  	%r2173, %r2173, %r1532;
	ld.global.u32 	%r1533, [%rd15+196];
	xor.b32  	%r2172, %r2172, %r1533;
$L__BB0_140:
	and.b32  	%r1535, %r1462, 1024;
	setp.eq.s32 	%p76, %r1535, 0;
	@%p76 bra 	$L__BB0_142;
	ld.global.u32 	%r1536, [%rd15+200];
	xor.b32  	%r2176, %r2176, %r1536;
	ld.global.u32 	%r1537, [%rd15+204];
	xor.b32  	%r2175, %r2175, %r1537;
	ld.global.u32 	%r1538, [%rd15+208];
	xor.b32  	%r2174, %r2174, %r1538;
	ld.global.u32 	%r1539, [%rd15+212];
	xor.b32  	%r2173, %r2173, %r1539;
	ld.global.u32 	%r1540, [%rd15+216];
	xor.b32  	%r2172, %r2172, %r1540;
$L__BB0_142:
	and.b32  	%r1542, %r1462, 2048;
	setp.eq.s32 	%p77, %r1542, 0;
	@%p77 bra 	$L__BB0_144;
	ld.global.u32 	%r1543, [%rd15+220];
	xor.b32  	%r2176, %r2176, %r1543;
	ld.global.u32 	%r1544, [%rd15+224];
	xor.b32  	%r2175, %r2175, %r1544;
	ld.global.u32 	%r1545, [%rd15+228];
	xor.b32  	%r2174, %r2174, %r1545;
	ld.global.u32 	%r1546, [%rd15+232];
	xor.b32  	%r2173, %r2173, %r1546;
	ld.global.u32 	%r1547, [%rd15+236];
	xor.b32  	%r2172, %r2172, %r1547;
$L__BB0_144:
	and.b32  	%r1549, %r1462, 4096;
	setp.eq.s32 	%p78, %r1549, 0;
	@%p78 bra 	$L__BB0_146;
	ld.global.u32 	%r1550, [%rd15+240];
	xor.b32  	%r2176, %r2176, %r1550;
	ld.global.u32 	%r1551, [%rd15+244];
	xor.b32  	%r2175, %r2175, %r1551;
	ld.global.u32 	%r1552, [%rd15+248];
	xor.b32  	%r2174, %r2174, %r1552;
	ld.global.u32 	%r1553, [%rd15+252];
	xor.b32  	%r2173, %r2173, %r1553;
	ld.global.u32 	%r1554, [%rd15+256];
	xor.b32  	%r2172, %r2172, %r1554;
$L__BB0_146:
	and.b32  	%r1556, %r1462, 8192;
	setp.eq.s32 	%p79, %r1556, 0;
	@%p79 bra 	$L__BB0_148;
	ld.global.u32 	%r1557, [%rd15+260];
	xor.b32  	%r2176, %r2176, %r1557;
	ld.global.u32 	%r1558, [%rd15+264];
	xor.b32  	%r2175, %r2175, %r1558;
	ld.global.u32 	%r1559, [%rd15+268];
	xor.b32  	%r2174, %r2174, %r1559;
	ld.global.u32 	%r1560, [%rd15+272];
	xor.b32  	%r2173, %r2173, %r1560;
	ld.global.u32 	%r1561, [%rd15+276];
	xor.b32  	%r2172, %r2172, %r1561;
$L__BB0_148:
	and.b32  	%r1563, %r1462, 16384;
	setp.eq.s32 	%p80, %r1563, 0;
	@%p80 bra 	$L__BB0_150;
	ld.global.u32 	%r1564, [%rd15+280];
	xor.b32  	%r2176, %r2176, %r1564;
	ld.global.u32 	%r1565, [%rd15+284];
	xor.b32  	%r2175, %r2175, %r1565;
	ld.global.u32 	%r1566, [%rd15+288];
	xor.b32  	%r2174, %r2174, %r1566;
	ld.global.u32 	%r1567, [%rd15+292];
	xor.b32  	%r2173, %r2173, %r1567;
	ld.global.u32 	%r1568, [%rd15+296];
	xor.b32  	%r2172, %r2172, %r1568;
$L__BB0_150:
	and.b32  	%r1570, %r1462, 32768;
	setp.eq.s32 	%p81, %r1570, 0;
	@%p81 bra 	$L__BB0_152;
	ld.global.u32 	%r1571, [%rd15+300];
	xor.b32  	%r2176, %r2176, %r1571;
	ld.global.u32 	%r1572, [%rd15+304];
	xor.b32  	%r2175, %r2175, %r1572;
	ld.global.u32 	%r1573, [%rd15+308];
	xor.b32  	%r2174, %r2174, %r1573;
	ld.global.u32 	%r1574, [%rd15+312];
	xor.b32  	%r2173, %r2173, %r1574;
	ld.global.u32 	%r1575, [%rd15+316];
	xor.b32  	%r2172, %r2172, %r1575;
$L__BB0_152:
	add.s32 	%r2171, %r2171, 16;
	setp.ne.s32 	%p82, %r2171, 32;
	@%p82 bra 	$L__BB0_120;
	mad.lo.s32 	%r1576, %r2165, -31, %r557;
	add.s32 	%r2165, %r1576, 1;
	setp.ne.s32 	%p83, %r2165, 5;
	@%p83 bra 	$L__BB0_119;
	st.local.u32 	[%rd2+4], %r2176;
	st.local.v2.u32 	[%rd2+8], {%r2175, %r2174};
	st.local.v2.u32 	[%rd2+16], {%r2173, %r2172};
	setp.eq.s64 	%p84, %rd13, 1;
	@%p84 bra 	$L__BB0_229;
	mov.b32 	%r2172, 0;
	mov.u32 	%r2265, %r2172;
	mov.u32 	%r2266, %r2172;
	mov.u32 	%r2267, %r2172;
	mov.u32 	%r2176, %r2172;
	mov.u32 	%r2257, %r2172;
$L__BB0_156:
	mul.wide.u32 	%rd40, %r2257, 4;
	add.s64 	%rd41, %rd2, %rd40;
	ld.local.u32 	%r732, [%rd41+4];
	shl.b32 	%r733, %r2257, 5;
	mov.b32 	%r2263, 0;
$L__BB0_157:
	.pragma "nounroll";
	shr.u32 	%r1579, %r732, %r2263;
	and.b32  	%r1580, %r1579, 1;
	setp.eq.b32 	%p85, %r1580, 1;
	not.pred 	%p86, %p85;
	add.s32 	%r1581, %r733, %r2263;
	mul.lo.s32 	%r1582, %r1581, 5;
	mul.wide.u32 	%rd42, %r1582, 4;
	add.s64 	%rd16, %rd14, %rd42;
	@%p86 bra 	$L__BB0_159;
	ld.global.u32 	%r1583, [%rd16];
	xor.b32  	%r2176, %r2176, %r1583;
	ld.global.u32 	%r1584, [%rd16+4];
	xor.b32  	%r2267, %r2267, %r1584;
	ld.global.u32 	%r1585, [%rd16+8];
	xor.b32  	%r2266, %r2266, %r1585;
	ld.global.u32 	%r1586, [%rd16+12];
	xor.b32  	%r2265, %r2265, %r1586;
	ld.global.u32 	%r1587, [%rd16+16];
	xor.b32  	%r2172, %r2172, %r1587;
$L__BB0_159:
	and.b32  	%r1589, %r1579, 2;
	setp.eq.s32 	%p87, %r1589, 0;
	@%p87 bra 	$L__BB0_161;
	ld.global.u32 	%r1590, [%rd16+20];
	xor.b32  	%r2176, %r2176, %r1590;
	ld.global.u32 	%r1591, [%rd16+24];
	xor.b32  	%r2267, %r2267, %r1591;
	ld.global.u32 	%r1592, [%rd16+28];
	xor.b32  	%r2266, %r2266, %r1592;
	ld.global.u32 	%r1593, [%rd16+32];
	xor.b32  	%r2265, %r2265, %r1593;
	ld.global.u32 	%r1594, [%rd16+36];
	xor.b32  	%r2172, %r2172, %r1594;
$L__BB0_161:
	and.b32  	%r1596, %r1579, 4;
	setp.eq.s32 	%p88, %r1596, 0;
	@%p88 bra 	$L__BB0_163;
	ld.global.u32 	%r1597, [%rd16+40];
	xor.b32  	%r2176, %r2176, %r1597;
	ld.global.u32 	%r1598, [%rd16+44];
	xor.b32  	%r2267, %r2267, %r1598;
	ld.global.u32 	%r1599, [%rd16+48];
	xor.b32  	%r2266, %r2266, %r1599;
	ld.global.u32 	%r1600, [%rd16+52];
	xor.b32  	%r2265, %r2265, %r1600;
	ld.global.u32 	%r1601, [%rd16+56];
	xor.b32  	%r2172, %r2172, %r1601;
$L__BB0_163:
	and.b32  	%r1603, %r1579, 8;
	setp.eq.s32 	%p89, %r1603, 0;
	@%p89 bra 	$L__BB0_165;
	ld.global.u32 	%r1604, [%rd16+60];
	xor.b32  	%r2176, %r2176, %r1604;
	ld.global.u32 	%r1605, [%rd16+64];
	xor.b32  	%r2267, %r2267, %r1605;
	ld.global.u32 	%r1606, [%rd16+68];
	xor.b32  	%r2266, %r2266, %r1606;
	ld.global.u32 	%r1607, [%rd16+72];
	xor.b32  	%r2265, %r2265, %r1607;
	ld.global.u32 	%r1608, [%rd16+76];
	xor.b32  	%r2172, %r2172, %r1608;
$L__BB0_165:
	and.b32  	%r1610, %r1579, 16;
	setp.eq.s32 	%p90, %r1610, 0;
	@%p90 bra 	$L__BB0_167;
	ld.global.u32 	%r1611, [%rd16+80];
	xor.b32  	%r2176, %r2176, %r1611;
	ld.global.u32 	%r1612, [%rd16+84];
	xor.b32  	%r2267, %r2267, %r1612;
	ld.global.u32 	%r1613, [%rd16+88];
	xor.b32  	%r2266, %r2266, %r1613;
	ld.global.u32 	%r1614, [%rd16+92];
	xor.b32  	%r2265, %r2265, %r1614;
	ld.global.u32 	%r1615, [%rd16+96];
	xor.b32  	%r2172, %r2172, %r1615;
$L__BB0_167:
	and.b32  	%r1617, %r1579, 32;
	setp.eq.s32 	%p91, %r1617, 0;
	@%p91 bra 	$L__BB0_169;
	ld.global.u32 	%r1618, [%rd16+100];
	xor.b32  	%r2176, %r2176, %r1618;
	ld.global.u32 	%r1619, [%rd16+104];
	xor.b32  	%r2267, %r2267, %r1619;
	ld.global.u32 	%r1620, [%rd16+108];
	xor.b32  	%r2266, %r2266, %r1620;
	ld.global.u32 	%r1621, [%rd16+112];
	xor.b32  	%r2265, %r2265, %r1621;
	ld.global.u32 	%r1622, [%rd16+116];
	xor.b32  	%r2172, %r2172, %r1622;
$L__BB0_169:
	and.b32  	%r1624, %r1579, 64;
	setp.eq.s32 	%p92, %r1624, 0;
	@%p92 bra 	$L__BB0_171;
	ld.global.u32 	%r1625, [%rd16+120];
	xor.b32  	%r2176, %r2176, %r1625;
	ld.global.u32 	%r1626, [%rd16+124];
	xor.b32  	%r2267, %r2267, %r1626;
	ld.global.u32 	%r1627, [%rd16+128];
	xor.b32  	%r2266, %r2266, %r1627;
	ld.global.u32 	%r1628, [%rd16+132];
	xor.b32  	%r2265, %r2265, %r1628;
	ld.global.u32 	%r1629, [%rd16+136];
	xor.b32  	%r2172, %r2172, %r1629;
$L__BB0_171:
	and.b32  	%r1631, %r1579, 128;
	setp.eq.s32 	%p93, %r1631, 0;
	@%p93 bra 	$L__BB0_173;
	ld.global.u32 	%r1632, [%rd16+140];
	xor.b32  	%r2176, %r2176, %r1632;
	ld.global.u32 	%r1633, [%rd16+144];
	xor.b32  	%r2267, %r2267, %r1633;
	ld.global.u32 	%r1634, [%rd16+148];
	xor.b32  	%r2266, %r2266, %r1634;
	ld.global.u32 	%r1635, [%rd16+152];
	xor.b32  	%r2265, %r2265, %r1635;
	ld.global.u32 	%r1636, [%rd16+156];
	xor.b32  	%r2172, %r2172, %r1636;
$L__BB0_173:
	and.b32  	%r1638, %r1579, 256;
	setp.eq.s32 	%p94, %r1638, 0;
	@%p94 bra 	$L__BB0_175;
	ld.global.u32 	%r1639, [%rd16+160];
	xor.b32  	%r2176, %r2176, %r1639;
	ld.global.u32 	%r1640, [%rd16+164];
	xor.b32  	%r2267, %r2267, %r1640;
	ld.global.u32 	%r1641, [%rd16+168];
	xor.b32  	%r2266, %r2266, %r1641;
	ld.global.u32 	%r1642, [%rd16+172];
	xor.b32  	%r2265, %r2265, %r1642;
	ld.global.u32 	%r1643, [%rd16+176];
	xor.b32  	%r2172, %r2172, %r1643;
$L__BB0_175:
	and.b32  	%r1645, %r1579, 512;
	setp.eq.s32 	%p95, %r1645, 0;
	@%p95 bra 	$L__BB0_177;
	ld.global.u32 	%r1646, [%rd16+180];
	xor.b32  	%r2176, %r2176, %r1646;
	ld.global.u32 	%r1647, [%rd16+184];
	xor.b32  	%r2267, %r2267, %r1647;
	ld.global.u32 	%r1648, [%rd16+188];
	xor.b32  	%r2266, %r2266, %r1648;
	ld.global.u32 	%r1649, [%rd16+192];
	xor.b32  	%r2265, %r2265, %r1649;
	ld.global.u32 	%r1650, [%rd16+196];
	xor.b32  	%r2172, %r2172, %r1650;
$L__BB0_177:
	and.b32  	%r1652, %r1579, 1024;
	setp.eq.s32 	%p96, %r1652, 0;
	@%p96 bra 	$L__BB0_179;
	ld.global.u32 	%r1653, [%rd16+200];
	xor.b32  	%r2176, %r2176, %r1653;
	ld.global.u32 	%r1654, [%rd16+204];
	xor.b32  	%r2267, %r2267, %r1654;
	ld.global.u32 	%r1655, [%rd16+208];
	xor.b32  	%r2266, %r2266, %r1655;
	ld.global.u32 	%r1656, [%rd16+212];
	xor.b32  	%r2265, %r2265, %r1656;
	ld.global.u32 	%r1657, [%rd16+216];
	xor.b32  	%r2172, %r2172, %r1657;
$L__BB0_179:
	and.b32  	%r1659, %r1579, 2048;
	setp.eq.s32 	%p97, %r1659, 0;
	@%p97 bra 	$L__BB0_181;
	ld.global.u32 	%r1660, [%rd16+220];
	xor.b32  	%r2176, %r2176, %r1660;
	ld.global.u32 	%r1661, [%rd16+224];
	xor.b32  	%r2267, %r2267, %r1661;
	ld.global.u32 	%r1662, [%rd16+228];
	xor.b32  	%r2266, %r2266, %r1662;
	ld.global.u32 	%r1663, [%rd16+232];
	xor.b32  	%r2265, %r2265, %r1663;
	ld.global.u32 	%r1664, [%rd16+236];
	xor.b32  	%r2172, %r2172, %r1664;
$L__BB0_181:
	and.b32  	%r1666, %r1579, 4096;
	setp.eq.s32 	%p98, %r1666, 0;
	@%p98 bra 	$L__BB0_183;
	ld.global.u32 	%r1667, [%rd16+240];
	xor.b32  	%r2176, %r2176, %r1667;
	ld.global.u32 	%r1668, [%rd16+244];
	xor.b32  	%r2267, %r2267, %r1668;
	ld.global.u32 	%r1669, [%rd16+248];
	xor.b32  	%r2266, %r2266, %r1669;
	ld.global.u32 	%r1670, [%rd16+252];
	xor.b32  	%r2265, %r2265, %r1670;
	ld.global.u32 	%r1671, [%rd16+256];
	xor.b32  	%r2172, %r2172, %r1671;
$L__BB0_183:
	and.b32  	%r1673, %r1579, 8192;
	setp.eq.s32 	%p99, %r1673, 0;
	@%p99 bra 	$L__BB0_185;
	ld.global.u32 	%r1674, [%rd16+260];
	xor.b32  	%r2176, %r2176, %r1674;
	ld.global.u32 	%r1675, [%rd16+264];
	xor.b32  	%r2267, %r2267, %r1675;
	ld.global.u32 	%r1676, [%rd16+268];
	xor.b32  	%r2266, %r2266, %r1676;
	ld.global.u32 	%r1677, [%rd16+272];
	xor.b32  	%r2265, %r2265, %r1677;
	ld.global.u32 	%r1678, [%rd16+276];
	xor.b32  	%r2172, %r2172, %r1678;
$L__BB0_185:
	and.b32  	%r1680, %r1579, 16384;
	setp.eq.s32 	%p100, %r1680, 0;
	@%p100 bra 	$L__BB0_187;
	ld.global.u32 	%r1681, [%rd16+280];
	xor.b32  	%r2176, %r2176, %r1681;
	ld.global.u32 	%r1682, [%rd16+284];
	xor.b32  	%r2267, %r2267, %r1682;
	ld.global.u32 	%r1683, [%rd16+288];
	xor.b32  	%r2266, %r2266, %r1683;
	ld.global.u32 	%r1684, [%rd16+292];
	xor.b32  	%r2265, %r2265, %r1684;
	ld.global.u32 	%r1685, [%rd16+296];
	xor.b32  	%r2172, %r2172, %r1685;
$L__BB0_187:
	and.b32  	%r1687, %r1579, 32768;
	setp.eq.s32 	%p101, %r1687, 0;
	@%p101 bra 	$L__BB0_189;
	ld.global.u32 	%r1688, [%rd16+300];
	xor.b32  	%r2176, %r2176, %r1688;
	ld.global.u32 	%r1689, [%rd16+304];
	xor.b32  	%r2267, %r2267, %r1689;
	ld.global.u32 	%r1690, [%rd16+308];
	xor.b32  	%r2266, %r2266, %r1690;
	ld.global.u32 	%r1691, [%rd16+312];
	xor.b32  	%r2265, %r2265, %r1691;
	ld.global.u32 	%r1692, [%rd16+316];
	xor.b32  	%r2172, %r2172, %r1692;
$L__BB0_189:
	add.s32 	%r2263, %r2263, 16;
	setp.ne.s32 	%p102, %r2263, 32;
	@%p102 bra 	$L__BB0_157;
	mad.lo.s32 	%r1693, %r2257, -31, %r733;
	add.s32 	%r2257, %r1693, 1;
	setp.ne.s32 	%p103, %r2257, 5;
	@%p103 bra 	$L__BB0_156;
	st.local.u32 	[%rd2+4], %r2176;
	st.local.v2.u32 	[%rd2+8], {%r2267, %r2266};
	st.local.v2.u32 	[%rd2+16], {%r2265, %r2172};
	setp.ne.s64 	%p104, %rd13, 3;
	@%p104 bra 	$L__BB0_229;
	mov.b32 	%r2172, 0;
	mov.u32 	%r2357, %r2172;
	mov.u32 	%r2358, %r2172;
	mov.u32 	%r2359, %r2172;
	mov.u32 	%r2176, %r2172;
	mov.u32 	%r2349, %r2172;
$L__BB0_193:
	mul.wide.u32 	%rd43, %r2349, 4;
	add.s64 	%rd44, %rd2, %rd43;
	ld.local.u32 	%r908, [%rd44+4];
	shl.b32 	%r909, %r2349, 5;
	mov.b32 	%r2355, 0;
$L__BB0_194:
	.pragma "nounroll";
	shr.u32 	%r1696, %r908, %r2355;
	and.b32  	%r1697, %r1696, 1;
	setp.eq.b32 	%p105, %r1697, 1;
	not.pred 	%p106, %p105;
	add.s32 	%r1698, %r909, %r2355;
	mul.lo.s32 	%r1699, %r1698, 5;
	mul.wide.u32 	%rd45, %r1699, 4;
	add.s64 	%rd17, %rd14, %rd45;
	@%p106 bra 	$L__BB0_196;
	ld.global.u32 	%r1700, [%rd17];
	xor.b32  	%r2176, %r2176, %r1700;
	ld.global.u32 	%r1701, [%rd17+4];
	xor.b32  	%r2359, %r2359, %r1701;
	ld.global.u32 	%r1702, [%rd17+8];
	xor.b32  	%r2358, %r2358, %r1702;
	ld.global.u32 	%r1703, [%rd17+12];
	xor.b32  	%r2357, %r2357, %r1703;
	ld.global.u32 	%r1704, [%rd17+16];
	xor.b32  	%r2172, %r2172, %r1704;
$L__BB0_196:
	and.b32  	%r1706, %r1696, 2;
	setp.eq.s32 	%p107, %r1706, 0;
	@%p107 bra 	$L__BB0_198;
	ld.global.u32 	%r1707, [%rd17+20];
	xor.b32  	%r2176, %r2176, %r1707;
	ld.global.u32 	%r1708, [%rd17+24];
	xor.b32  	%r2359, %r2359, %r1708;
	ld.global.u32 	%r1709, [%rd17+28];
	xor.b32  	%r2358, %r2358, %r1709;
	ld.global.u32 	%r1710, [%rd17+32];
	xor.b32  	%r2357, %r2357, %r1710;
	ld.global.u32 	%r1711, [%rd17+36];
	xor.b32  	%r2172, %r2172, %r1711;
$L__BB0_198:
	and.b32  	%r1713, %r1696, 4;
	setp.eq.s32 	%p108, %r1713, 0;
	@%p108 bra 	$L__BB0_200;
	ld.global.u32 	%r1714, [%rd17+40];
	xor.b32  	%r2176, %r2176, %r1714;
	ld.global.u32 	%r1715, [%rd17+44];
	xor.b32  	%r2359, %r2359, %r1715;
	ld.global.u32 	%r1716, [%rd17+48];
	xor.b32  	%r2358, %r2358, %r1716;
	ld.global.u32 	%r1717, [%rd17+52];
	xor.b32  	%r2357, %r2357, %r1717;
	ld.global.u32 	%r1718, [%rd17+56];
	xor.b32  	%r2172, %r2172, %r1718;
$L__BB0_200:
	and.b32  	%r1720, %r1696, 8;
	setp.eq.s32 	%p109, %r1720, 0;
	@%p109 bra 	$L__BB0_202;
	ld.global.u32 	%r1721, [%rd17+60];
	xor.b32  	%r2176, %r2176, %r1721;
	ld.global.u32 	%r1722, [%rd17+64];
	xor.b32  	%r2359, %r2359, %r1722;
	ld.global.u32 	%r1723, [%rd17+68];
	xor.b32  	%r2358, %r2358, %r1723;
	ld.global.u32 	%r1724, [%rd17+72];
	xor.b32  	%r2357, %r2357, %r1724;
	ld.global.u32 	%r1725, [%rd17+76];
	xor.b32  	%r2172, %r2172, %r1725;
$L__BB0_202:
	and.b32  	%r1727, %r1696, 16;
	setp.eq.s32 	%p110, %r1727, 0;
	@%p110 bra 	$L__BB0_204;
	ld.global.u32 	%r1728, [%rd17+80];
	xor.b32  	%r2176, %r2176, %r1728;
	ld.global.u32 	%r1729, [%rd17+84];
	xor.b32  	%r2359, %r2359, %r1729;
	ld.global.u32 	%r1730, [%rd17+88];
	xor.b32  	%r2358, %r2358, %r1730;
	ld.global.u32 	%r1731, [%rd17+92];
	xor.b32  	%r2357, %r2357, %r1731;
	ld.global.u32 	%r1732, [%rd17+96];
	xor.b32  	%r2172, %r2172, %r1732;
$L__BB0_204:
	and.b32  	%r1734, %r1696, 32;
	setp.eq.s32 	%p111, %r1734, 0;
	@%p111 bra 	$L__BB0_206;
	ld.global.u32 	%r1735, [%rd17+100];
	xor.b32  	%r2176, %r2176, %r1735;
	ld.global.u32 	%r1736, [%rd17+104];
	xor.b32  	%r2359, %r2359, %r1736;
	ld.global.u32 	%r1737, [%rd17+108];
	xor.b32  	%r2358, %r2358, %r1737;
	ld.global.u32 	%r1738, [%rd17+112];
	xor.b32  	%r2357, %r2357, %r1738;
	ld.global.u32 	%r1739, [%rd17+116];
	xor.b32  	%r2172, %r2172, %r1739;
$L__BB0_206:
	and.b32  	%r1741, %r1696, 64;
	setp.eq.s32 	%p112, %r1741, 0;
	@%p112 bra 	$L__BB0_208;
	ld.global.u32 	%r1742, [%rd17+120];
	xor.b32  	%r2176, %r2176, %r1742;
	ld.global.u32 	%r1743, [%rd17+124];
	xor.b32  	%r2359, %r2359, %r1743;
	ld.global.u32 	%r1744, [%rd17+128];
	xor.b32  	%r2358, %r2358, %r1744;
	ld.global.u32 	%r1745, [%rd17+132];
	xor.b32  	%r2357, %r2357, %r1745;
	ld.global.u32 	%r1746, [%rd17+136];
	xor.b32  	%r2172, %r2172, %r1746;
$L__BB0_208:
	and.b32  	%r1748, %r1696, 128;
	setp.eq.s32 	%p113, %r1748, 0;
	@%p113 bra 	$L__BB0_210;
	ld.global.u32 	%r1749, [%rd17+140];
	xor.b32  	%r2176, %r2176, %r1749;
	ld.global.u32 	%r1750, [%rd17+144];
	xor.b32  	%r2359, %r2359, %r1750;
	ld.global.u32 	%r1751, [%rd17+148];
	xor.b32  	%r2358, %r2358, %r1751;
	ld.global.u32 	%r1752, [%rd17+152];
	xor.b32  	%r2357, %r2357, %r1752;
	ld.global.u32 	%r1753, [%rd17+156];
	xor.b32  	%r2172, %r2172, %r1753;
$L__BB0_210:
	and.b32  	%r1755, %r1696, 256;
	setp.eq.s32 	%p114, %r1755, 0;
	@%p114 bra 	$L__BB0_212;
	ld.global.u32 	%r1756, [%rd17+160];
	xor.b32  	%r2176, %r2176, %r1756;
	ld.global.u32 	%r1757, [%rd17+164];
	xor.b32  	%r2359, %r2359, %r1757;
	ld.global.u32 	%r1758, [%rd17+168];
	xor.b32  	%r2358, %r2358, %r1758;
	ld.global.u32 	%r1759, [%rd17+172];
	xor.b32  	%r2357, %r2357, %r1759;
	ld.global.u32 	%r1760, [%rd17+176];
	xor.b32  	%r2172, %r2172, %r1760;
$L__BB0_212:
	and.b32  	%r1762, %r1696, 512;
	setp.eq.s32 	%p115, %r1762, 0;
	@%p115 bra 	$L__BB0_214;
	ld.global.u32 	%r1763, [%rd17+180];
	xor.b32  	%r2176, %r2176, %r1763;
	ld.global.u32 	%r1764, [%rd17+184];
	xor.b32  	%r2359, %r2359, %r1764;
	ld.global.u32 	%r1765, [%rd17+188];
	xor.b32  	%r2358, %r2358, %r1765;
	ld.global.u32 	%r1766, [%rd17+192];
	xor.b32  	%r2357, %r2357, %r1766;
	ld.global.u32 	%r1767, [%rd17+196];
	xor.b32  	%r2172, %r2172, %r1767;
$L__BB0_214:
	and.b32  	%r1769, %r1696, 1024;
	setp.eq.s32 	%p116, %r1769, 0;
	@%p116 bra 	$L__BB0_216;
	ld.global.u32 	%r1770, [%rd17+200];
	xor.b32  	%r2176, %r2176, %r1770;
	ld.global.u32 	%r1771, [%rd17+204];
	xor.b32  	%r2359, %r2359, %r1771;
	ld.global.u32 	%r1772, [%rd17+208];
	xor.b32  	%r2358, %r2358, %r1772;
	ld.global.u32 	%r1773, [%rd17+212];
	xor.b32  	%r2357, %r2357, %r1773;
	ld.global.u32 	%r1774, [%rd17+216];
	xor.b32  	%r2172, %r2172, %r1774;
$L__BB0_216:
	and.b32  	%r1776, %r1696, 2048;
	setp.eq.s32 	%p117, %r1776, 0;
	@%p117 bra 	$L__BB0_218;
	ld.global.u32 	%r1777, [%rd17+220];
	xor.b32  	%r2176, %r2176, %r1777;
	ld.global.u32 	%r1778, [%rd17+224];
	xor.b32  	%r2359, %r2359, %r1778;
	ld.global.u32 	%r1779, [%rd17+228];
	xor.b32  	%r2358, %r2358, %r1779;
	ld.global.u32 	%r1780, [%rd17+232];
	xor.b32  	%r2357, %r2357, %r1780;
	ld.global.u32 	%r1781, [%rd17+236];
	xor.b32  	%r2172, %r2172, %r1781;
$L__BB0_218:
	and.b32  	%r1783, %r1696, 4096;
	setp.eq.s32 	%p118, %r1783, 0;
	@%p118 bra 	$L__BB0_220;
	ld.global.u32 	%r1784, [%rd17+240];
	xor.b32  	%r2176, %r2176, %r1784;
	ld.global.u32 	%r1785, [%rd17+244];
	xor.b32  	%r2359, %r2359, %r1785;
	ld.global.u32 	%r1786, [%rd17+248];
	xor.b32  	%r2358, %r2358, %r1786;
	ld.global.u32 	%r1787, [%rd17+252];
	xor.b32  	%r2357, %r2357, %r1787;
	ld.global.u32 	%r1788, [%rd17+256];
	xor.b32  	%r2172, %r2172, %r1788;
$L__BB0_220:
	and.b32  	%r1790, %r1696, 8192;
	setp.eq.s32 	%p119, %r1790, 0;
	@%p119 bra 	$L__BB0_222;
	ld.global.u32 	%r1791, [%rd17+260];
	xor.b32  	%r2176, %r2176, %r1791;
	ld.global.u32 	%r1792, [%rd17+264];
	xor.b32  	%r2359, %r2359, %r1792;
	ld.global.u32 	%r1793, [%rd17+268];
	xor.b32  	%r2358, %r2358, %r1793;
	ld.global.u32 	%r1794, [%rd17+272];
	xor.b32  	%r2357, %r2357, %r1794;
	ld.global.u32 	%r1795, [%rd17+276];
	xor.b32  	%r2172, %r2172, %r1795;
$L__BB0_222:
	and.b32  	%r1797, %r1696, 16384;
	setp.eq.s32 	%p120, %r1797, 0;
	@%p120 bra 	$L__BB0_224;
	ld.global.u32 	%r1798, [%rd17+280];
	xor.b32  	%r2176, %r2176, %r1798;
	ld.global.u32 	%r1799, [%rd17+284];
	xor.b32  	%r2359, %r2359, %r1799;
	ld.global.u32 	%r1800, [%rd17+288];
	xor.b32  	%r2358, %r2358, %r1800;
	ld.global.u32 	%r1801, [%rd17+292];
	xor.b32  	%r2357, %r2357, %r1801;
	ld.global.u32 	%r1802, [%rd17+296];
	xor.b32  	%r2172, %r2172, %r1802;
$L__BB0_224:
	and.b32  	%r1804, %r1696, 32768;
	setp.eq.s32 	%p121, %r1804, 0;
	@%p121 bra 	$L__BB0_226;
	ld.global.u32 	%r1805, [%rd17+300];
	xor.b32  	%r2176, %r2176, %r1805;
	ld.global.u32 	%r1806, [%rd17+304];
	xor.b32  	%r2359, %r2359, %r1806;
	ld.global.u32 	%r1807, [%rd17+308];
	xor.b32  	%r2358, %r2358, %r1807;
	ld.global.u32 	%r1808, [%rd17+312];
	xor.b32  	%r2357, %r2357, %r1808;
	ld.global.u32 	%r1809, [%rd17+316];
	xor.b32  	%r2172, %r2172, %r1809;
$L__BB0_226:
	add.s32 	%r2355, %r2355, 16;
	setp.ne.s32 	%p122, %r2355, 32;
	@%p122 bra 	$L__BB0_194;
	mad.lo.s32 	%r1810, %r2349, -31, %r909;
	add.s32 	%r2349, %r1810, 1;
	setp.ne.s32 	%p123, %r2349, 5;
	@%p123 bra 	$L__BB0_193;
	st.local.u32 	[%rd2+4], %r2176;
	st.local.v2.u32 	[%rd2+8], {%r2359, %r2358};
	st.local.v2.u32 	[%rd2+16], {%r2357, %r2172};
$L__BB0_229:
	shr.u64 	%rd58, %rd12, 2;
	add.s32 	%r2159, %r2159, 1;
	setp.gt.u64 	%p124, %rd12, 3;
	@%p124 bra 	$L__BB0_117;
$L__BB0_230:
	max.u32 	%r1811, %r1, %r2;
	setp.gt.u32 	%p125, %r1811, 255;
	@%p125 bra 	$L__BB0_236;
	ld.param.f64 	%fd45, [_Z6updatePijd_param_2];
	ld.param.u64 	%rd56, [_Z6updatePijd_param_0];
	cvta.to.global.u64 	%rd46, %rd56;
	and.b32  	%r1812, %r543, 255;
	add.s32 	%r1813, %r2, -1;
	and.b32  	%r1814, %r1813, 255;
	shr.u32 	%r1815, %r1893, 2;
	xor.b32  	%r1816, %r1815, %r1893;
	shl.b32 	%r1817, %r1889, 4;
	shl.b32 	%r1818, %r1816, 1;
	xor.b32  	%r1819, %r1818, %r1817;
	xor.b32  	%r1820, %r1819, %r1816;
	xor.b32  	%r1821, %r1820, %r1889;
	not.b32 	%r1822, %r4;
	add.s32 	%r1823, %r1821, %r1822;
	shl.b32 	%r1824, %r1823, 1;
	and.b32  	%r1825, %r1824, 2;
	add.s32 	%r1083, %r1825, -1;
	shr.u32 	%r1826, %r2176, 2;
	xor.b32  	%r1827, %r1826, %r2176;
	shl.b32 	%r1828, %r2172, 4;
	shl.b32 	%r1829, %r1827, 1;
	xor.b32  	%r1830, %r1829, %r1828;
	xor.b32  	%r1831, %r1830, %r1827;
	xor.b32  	%r1832, %r1831, %r2172;
	add.s32 	%r1833, %r544, %r1832;
	add.s32 	%r1834, %r1833, -637770787;
	cvt.rn.f32.u32 	%f3, %r1834;
	fma.rn.f32 	%f1, %f3, 0f2F800000, 0f2F000000;
	shl.b32 	%r1835, %r1, 8;
	or.b32  	%r1836, %r1835, %r1814;
	mul.wide.u32 	%rd47, %r1836, 4;
	add.s64 	%rd48, %rd46, %rd47;
	ld.global.u32 	%r1837, [%rd48];
	or.b32  	%r1838, %r1835, %r1812;
	mul.wide.u32 	%rd49, %r1838, 4;
	add.s64 	%rd50, %rd46, %rd49;
	ld.global.u32 	%r1839, [%rd50];
	add.s32 	%r1840, %r1835, -256;
	and.b32  	%r1841, %r1840, 65280;
	add.s32 	%r1842, %r1841, %r2;
	mul.wide.u32 	%rd51, %r1842, 4;
	add.s64 	%rd52, %rd46, %rd51;
	ld.global.u32 	%r1843, [%rd52];
	shl.b32 	%r1844, %r3, 8;
	and.b32  	%r1845, %r1844, 65280;
	add.s32 	%r1846, %r1845, %r2;
	mul.wide.u32 	%rd53, %r1846, 4;
	add.s64 	%rd54, %rd46, %rd53;
	ld.global.u32 	%r1847, [%rd54];
	add.s32 	%r1848, %r1835, %r2;
	mul.wide.u32 	%rd55, %r1848, 4;
	add.s64 	%rd19, %rd46, %rd55;
	ld.global.u32 	%r1849, [%rd19];
	sub.s32 	%r1850, 1, %r1825;
	mul.lo.s32 	%r1851, %r1850, %r1837;
	cvt.rn.f64.s32 	%fd7, %r1851;
	mul.lo.s32 	%r1852, %r1839, %r1083;
	cvt.rn.f64.s32 	%fd8, %r1852;
	sub.f64 	%fd9, %fd7, %fd8;
	mul.lo.s32 	%r1853, %r1843, %r1083;
	cvt.rn.f64.s32 	%fd10, %r1853;
	sub.f64 	%fd11, %fd9, %fd10;
	mul.lo.s32 	%r1854, %r1847, %r1083;
	cvt.rn.f64.s32 	%fd12, %r1854;
	sub.f64 	%fd13, %fd11, %fd12;
	cvt.rzi.s32.f64 	%r1855, %fd13;
	cvt.rn.f64.s32 	%fd14, %r1855;
	mul.lo.s32 	%r1856, %r1837, %r1849;
	neg.s32 	%r1857, %r1856;
	cvt.rn.f64.s32 	%fd15, %r1857;
	mul.lo.s32 	%r1858, %r1849, %r1839;
	cvt.rn.f64.s32 	%fd16, %r1858;
	sub.f64 	%fd17, %fd15, %fd16;
	mul.lo.s32 	%r1859, %r1849, %r1843;
	cvt.rn.f64.s32 	%fd18, %r1859;
	sub.f64 	%fd19, %fd17, %fd18;
	mul.lo.s32 	%r1860, %r1849, %r1847;
	cvt.rn.f64.s32 	%fd20, %r1860;
	sub.f64 	%fd21, %fd19, %fd20;
	cvt.rzi.s32.f64 	%r1861, %fd21;
	cvt.rn.f64.s32 	%fd22, %r1861;
	sub.f64 	%fd23, %fd14, %fd22;
	neg.f64 	%fd24, %fd45;
	mul.f64 	%fd1, %fd23, %fd24;
	fma.rn.f64 	%fd25, %fd1, 0d3FF71547652B82FE, 0d4338000000000000;
	{
	.reg .b32 %temp; 
	mov.b64 	{%r1084, %temp}, %fd25;
	}
	mov.f64 	%fd26, 0dC338000000000000;
	add.rn.f64 	%fd27, %fd25, %fd26;
	fma.rn.f64 	%fd28, %fd27, 0dBFE62E42FEFA39EF, %fd1;
	fma.rn.f64 	%fd29, %fd27, 0dBC7ABC9E3B39803F, %fd28;
	fma.rn.f64 	%fd30, %fd29, 0d3E5ADE1569CE2BDF, 0d3E928AF3FCA213EA;
	fma.rn.f64 	%fd31, %fd30, %fd29, 0d3EC71DEE62401315;
	fma.rn.f64 	%fd32, %fd31, %fd29, 0d3EFA01997C89EB71;
	fma.rn.f64 	%fd33, %fd32, %fd29, 0d3F2A01A014761F65;
	fma.rn.f64 	%fd34, %fd33, %fd29, 0d3F56C16C1852B7AF;
	fma.rn.f64 	%fd35, %fd34, %fd29, 0d3F81111111122322;
	fma.rn.f64 	%fd36, %fd35, %fd29, 0d3FA55555555502A1;
	fma.rn.f64 	%fd37, %fd36, %fd29, 0d3FC5555555555511;
	fma.rn.f64 	%fd38, %fd37, %fd29, 0d3FE000000000000B;
	fma.rn.f64 	%fd39, %fd38, %fd29, 0d3FF0000000000000;
	fma.rn.f64 	%fd40, %fd39, %fd29, 0d3FF0000000000000;
	{
	.reg .b32 %temp; 
	mov.b64 	{%r1085, %temp}, %fd40;
	}
	{
	.reg .b32 %temp; 
	mov.b64 	{%temp, %r1086}, %fd40;
	}
	shl.b32 	%r1862, %r1084, 20;
	add.s32 	%r1863, %r1862, %r1086;
	mov.b64 	%fd46, {%r1085, %r1863};
	{
	.reg .b32 %temp; 
	mov.b64 	{%temp, %r1864}, %fd1;
	}
	mov.b32 	%f4, %r1864;
	abs.f32 	%f2, %f4;
	setp.lt.f32 	%p126, %f2, 0f4086232B;
	@%p126 bra 	$L__BB0_234;
	setp.lt.f64 	%p127, %fd1, 0d0000000000000000;
	add.f64 	%fd41, %fd1, 0d7FF0000000000000;
	selp.f64 	%fd46, 0d0000000000000000, %fd41, %p127;
	setp.geu.f32 	%p128, %f2, 0f40874800;
	@%p128 bra 	$L__BB0_234;
	shr.u32 	%r1865, %r1084, 31;
	add.s32 	%r1866, %r1084, %r1865;
	shr.s32 	%r1867, %r1866, 1;
	shl.b32 	%r1868, %r1867, 20;
	add.s32 	%r1869, %r1086, %r1868;
	mov.b64 	%fd42, {%r1085, %r1869};
	sub.s32 	%r1870, %r1084, %r1867;
	shl.b32 	%r1871, %r1870, 20;
	add.s32 	%r1872, %r1871, 1072693248;
	mov.b32 	%r1873, 0;
	mov.b64 	%fd43, {%r1873, %r1872};
	mul.f64 	%fd46, %fd43, %fd42;
$L__BB0_234:
	cvt.f64.f32 	%fd44, %f1;
	setp.ltu.f64 	%p129, %fd46, %fd44;
	@%p129 bra 	$L__BB0_236;
	st.global.u32 	[%rd19], %r1083;
$L__BB0_236:
	ret;

}
	// .globl	_Z10printstatePi
.visible .entry _Z10printstatePi(
	.param .u64 .ptr .align 1 _Z10printstatePi_param_0
)
{
	.local .align 8 .b8 	__local_depot1[16];
	.reg .b64 	%SP;
	.reg .b64 	%SPL;
	.reg .pred 	%p<2>;
	.reg .b32 	%r<16>;
	.reg .b64 	%rd<9>;

	mov.u64 	%SPL, __local_depot1;
	cvta.local.u64 	%SP, %SPL;
	ld.param.u64 	%rd1, [_Z10printstatePi_param_0];
	mov.u32 	%r3, %ctaid.x;
	mov.u32 	%r4, %ntid.x;
	mov.u32 	%r5, %tid.x;
	mad.lo.s32 	%r1, %r3, %r4, %r5;
	mov.u32 	%r6, %ctaid.y;
	mov.u32 	%r7, %ntid.y;
	mov.u32 	%r8, %tid.y;
	mad.lo.s32 	%r9, %r6, %r7, %r8;
	max.u32 	%r10, %r1, %r9;
	setp.gt.u32 	%p1, %r10, 255;
	@%p1 bra 	$L__BB1_2;
	add.u64 	%rd2, %SP, 0;
	add.u64 	%rd3, %SPL, 0;
	cvta.to.global.u64 	%rd4, %rd1;
	shl.b32 	%r11, %r1, 8;
	add.s32 	%r12, %r11, %r9;
	mul.wide.u32 	%rd5, %r12, 4;
	add.s64 	%rd6, %rd4, %rd5;
	ld.global.u32 	%r13, [%rd6];
	st.local.v2.u32 	[%rd3], {%r1, %r9};
	st.local.u32 	[%rd3+8], %r13;
	mov.u64 	%rd7, $str;
	cvta.global.u64 	%rd8, %rd7;
	{ // callseq 0, 0
	.param .b64 param0;
	st.param.b64 	[param0], %rd8;
	.param .b64 param1;
	st.param.b64 	[param1], %rd2;
	.param .b32 retval0;
	call.uni (retval0), 
	vprintf, 
	(
	param0, 
	param1
	);
	ld.param.b32 	%r14, [retval0];
	} // callseq 0
$L__BB1_2:
	ret;

}


// ===== COMPILED SASS (sm_100) =====

	.target	sm_100

	.elftype	@"ET_EXEC"


//--------------------- .note.nv.tkinfo           --------------------------
	.section	.note.nv.tkinfo,"",@"SHT_NOTE"
	.sectionflags	@"SHF_NOTE_NV_TKINFO"
	.tkinfo
        /*0018*/ 	.word	0x00000002
        /*0030*/ 	.string	""
        /*0030*/ 	.string	"ptxas"
        /*0030*/ 	.string	"Cuda compilation tools, release 13.0, V13.0.88"
        /*0030*/ 	.string	"Build cuda_13.0.r13.0/compiler.36424714_0"
        /*0030*/ 	.string	"-arch sm_100 -m 64 "



//--------------------- .note.nv.cuinfo           --------------------------
	.section	.note.nv.cuinfo,"",@"SHT_NOTE"
	.sectionflags	@"SHF_NOTE_NV_CUINFO"
        /*0018*/ 	.short	0x0002
        /*001a*/ 	.short	0x0064
        /*001c*/ 	.short	0x0082
	.zero		2


//--------------------- .nv.info                  --------------------------
	.section	.nv.info,"",@"SHT_CUDA_INFO"
	.align	4


	//----- nvinfo : EIATTR_REGCOUNT
	.align		4
        /*0000*/ 	.byte	0x04, 0x2f
        /*0002*/ 	.short	(.L_11 - .L_10)
	.align		4
.L_10:
        /*0004*/ 	.word	index@(_Z6updatePijd)
        /*0008*/ 	.word	0x00000020


	//----- nvinfo : EIATTR_FRAME_SIZE
	.align		4
.L_11:
        /*000c*/ 	.byte	0x04, 0x11
        /*000e*/ 	.short	(.L_13 - .L_12)
	.align		4
.L_12:
        /*0010*/ 	.word	index@(_Z6updatePijd)
        /*0014*/ 	.word	0x00000060


	//----- nvinfo : EIATTR_REGCOUNT
	.align		4
.L_13:
        /*0018*/ 	.byte	0x04, 0x2f
        /*001a*/ 	.short	(.L_15 - .L_14)
	.align		4
.L_14:
        /*001c*/ 	.word	index@(_Z10printstatePi)
        /*0020*/ 	.word	0x00000018


	//----- nvinfo : EIATTR_FRAME_SIZE
	.align		4
.L_15:
        /*0024*/ 	.byte	0x04, 0x11
        /*0026*/ 	.short	(.L_17 - .L_16)
	.align		4
.L_16:
        /*0028*/ 	.word	index@(_Z10printstatePi)
        /*002c*/ 	.word	0x00000010


	//----- nvinfo : EIATTR_MIN_STACK_SIZE
	.align		4
.L_17:
        /*0030*/ 	.byte	0x04, 0x12
        /*0032*/ 	.short	(.L_19 - .L_18)
	.align		4
.L_18:
        /*0034*/ 	.word	index@(_Z10printstatePi)
        /*0038*/ 	.word	0x00000010


	//----- nvinfo : EIATTR_MIN_STACK_SIZE
	.align		4
.L_19:
        /*003c*/ 	.byte	0x04, 0x12
        /*003e*/ 	.short	(.L_21 - .L_20)
	.align		4
.L_20:
        /*0040*/ 	.word	index@(_Z6updatePijd)
        /*0044*/ 	.word	0x00000060
.L_21:


//--------------------- .nv.compat                --------------------------
	.section	.nv.compat,"",@"SHT_CUDA_COMPAT_INFO"
	.align	4
        /*0000*/ 	.byte	0x02, 0x09, 0x00, 0x00, 0x02, 0x02, 0x01, 0x00, 0x02, 0x05, 0x05, 0x00, 0x03, 0x07, 0x01, 0x01
        /*0010*/ 	.byte	0x02, 0x03, 0x00, 0x00, 0x02, 0x06, 0x01, 0x00, 0x04, 0x0b, 0x08, 0x00, 0x01, 0x00, 0x00, 0x00
        /*0020*/ 	.byte	0x00, 0x00, 0x00, 0x00


//--------------------- .nv.info._Z10printstatePi --------------------------
	.section	.nv.info._Z10printstatePi,"",@"SHT_CUDA_INFO"
	.sectionflags	@""
	.align	4


	//----- nvinfo : EIATTR_CUDA_API_VERSION
	.align		4
        /*0000*/ 	.byte	0x04, 0x37
        /*0002*/ 	.short	(.L_23 - .L_22)
.L_22:
        /*0004*/ 	.word	0x00000082


	//----- nvinfo : EIATTR_KPARAM_INFO
	.align		4
.L_23:
        /*0008*/ 	.byte	0x04, 0x17
        /*000a*/ 	.short	(.L_25 - .L_24)
.L_24:
        /*000c*/ 	.word	0x00000000
        /*0010*/ 	.short	0x0000
        /*0012*/ 	.short	0x0000
        /*0014*/ 	.byte	0x00, 0xf5, 0x21, 0x00


	//----- nvinfo : EIATTR_SPARSE_MMA_MASK
	.align		4
.L_25:
        /*0018*/ 	.byte	0x03, 0x50
        /*001a*/ 	.short	0x0000


	//----- nvinfo : EIATTR_MAXREG_COUNT
	.align		4
        /*001c*/ 	.byte	0x03, 0x1b
        /*001e*/ 	.short	0x00ff


	//----- nvinfo : EIATTR_EXTERNS
	.align		4
        /*0020*/ 	.byte	0x04, 0x0f
        /*0022*/ 	.short	(.L_27 - .L_26)


	//   ....[0]....
	.align		4
.L_26:
        /*0024*/ 	.word	index@(vprintf)


	//----- nvinfo : EIATTR_MERCURY_ISA_VERSION
	.align		4
.L_27:
        /*0028*/ 	.byte	0x03, 0x5f
        /*002a*/ 	.short	0x0101


	//----- nvinfo : EIATTR_VRC_CTA_INIT_COUNT
	.align		4
        /*002c*/ 	.byte	0x02, 0x4a
	.zero		1
	.zero		1


	//----- nvinfo : EIATTR_SYSCALL_OFFSETS
	.align		4
        /*0030*/ 	.byte	0x04, 0x46
        /*0032*/ 	.short	(.L_29 - .L_28)


	//   ....[0]....
.L_28:
        /*0034*/ 	.word	0x000001e0


	//----- nvinfo : EIATTR_EXIT_INSTR_OFFSETS
	.align		4
.L_29:
        /*0038*/ 	.byte	0x04, 0x1c
        /*003a*/ 	.short	(.L_31 - .L_30)


	//   ....[0]....
.L_30:
        /*003c*/ 	.word	0x00000100


	//   ....[1]....
        /*0040*/ 	.word	0x000001f0


	//----- nvinfo : EIATTR_CRS_STACK_SIZE
	.align		4
.L_31:
        /*0044*/ 	.byte	0x04, 0x1e
        /*0046*/ 	.short	(.L_33 - .L_32)
.L_32:
        /*0048*/ 	.word	0x00000000


	//----- nvinfo : EIATTR_CBANK_PARAM_SIZE
	.align		4
.L_33:
        /*004c*/ 	.byte	0x03, 0x19
        /*004e*/ 	.short	0x0008


	//----- nvinfo : EIATTR_PARAM_CBANK
	.align		4
        /*0050*/ 	.byte	0x04, 0x0a
        /*0052*/ 	.short	(.L_35 - .L_34)
	.align		4
.L_34:
        /*0054*/ 	.word	index@(.nv.constant0._Z10printstatePi)
        /*0058*/ 	.short	0x0380
        /*005a*/ 	.short	0x0008


	//----- nvinfo : EIATTR_SW_WAR
	.align		4
.L_35:
        /*005c*/ 	.byte	0x04, 0x36
        /*005e*/ 	.short	(.L_37 - .L_36)
.L_36:
        /*0060*/ 	.word	0x00000008
.L_37:


//--------------------- .nv.info._Z6updatePijd    --------------------------
	.section	.nv.info._Z6updatePijd,"",@"SHT_CUDA_INFO"
	.sectionflags	@""
	.align	4


	//----- nvinfo : EIATTR_CUDA_API_VERSION
	.align		4
        /*0000*/ 	.byte	0x04, 0x37
        /*0002*/ 	.short	(.L_39 - .L_38)
.L_38:
        /*0004*/ 	.word	0x00000082


	//----- nvinfo : EIATTR_KPARAM_INFO
	.align		4
.L_39:
        /*0008*/ 	.byte	0x04, 0x17
        /*000a*/ 	.short	(.L_41 - .L_40)
.L_40:
        /*000c*/ 	.word	0x00000000
        /*0010*/ 	.short	0x0002
        /*0012*/ 	.short	0x0010
        /*0014*/ 	.byte	0x00, 0xf0, 0x21, 0x00


	//----- nvinfo : EIATTR_KPARAM_INFO
	.align		4
.L_41:
        /*0018*/ 	.byte	0x04, 0x17
        /*001a*/ 	.short	(.L_43 - .L_42)
.L_42:
        /*001c*/ 	.word	0x00000000
        /*0020*/ 	.short	0x0001
        /*0022*/ 	.short	0x0008
        /*0024*/ 	.byte	0x00, 0xf0, 0x11, 0x00


	//----- nvinfo : EIATTR_KPARAM_INFO
	.align		4
.L_43:
        /*0028*/ 	.byte	0x04, 0x17
        /*002a*/ 	.short	(.L_45 - .L_44)
.L_44:
        /*002c*/ 	.word	0x00000000
        /*0030*/ 	.short	0x0000
        /*0032*/ 	.short	0x0000
        /*0034*/ 	.byte	0x00, 0xf5, 0x21, 0x00


	//----- nvinfo : EIATTR_SPARSE_MMA_MASK
	.align		4
.L_45:
        /*0038*/ 	.byte	0x03, 0x50
        /*003a*/ 	.short	0x0000


	//----- nvinfo : EIATTR_MAXREG_COUNT
	.align		4
        /*003c*/ 	.byte	0x03, 0x1b
        /*003e*/ 	.short	0x00ff


	//----- nvinfo : EIATTR_MERCURY_ISA_VERSION
	.align		4
        /*0040*/ 	.byte	0x03, 0x5f
        /*0042*/ 	.short	0x0101


	//----- nvinfo : EIATTR_VRC_CTA_INIT_COUNT
	.align		4
        /*0044*/ 	.byte	0x02, 0x4a
	.zero		1
	.zero		1


	//----- nvinfo : EIATTR_EXIT_INSTR_OFFSETS
	.align		4
        /*0048*/ 	.byte	0x04, 0x1c
        /*004a*/ 	.short	(.L_47 - .L_46)


	//   ....[0]....
.L_46:
        /*004c*/ 	.word	0x00004cd0


	//   ....[1]....
        /*0050*/ 	.word	0x000055b0


	//   ....[2]....
        /*0054*/ 	.word	0x000055d0


	//----- nvinfo : EIATTR_CRS_STACK_SIZE
	.align		4
.L_47:
        /*0058*/ 	.byte	0x04, 0x1e
        /*005a*/ 	.short	(.L_49 - .L_48)
.L_48:
        /*005c*/ 	.word	0x00000000


	//----- nvinfo : EIATTR_CBANK_PARAM_SIZE
	.align		4
.L_49:
        /*0060*/ 	.byte	0x03, 0x19
        /*0062*/ 	.short	0x0018


	//----- nvinfo : EIATTR_PARAM_CBANK
	.align		4
        /*0064*/ 	.byte	0x04, 0x0a
        /*0066*/ 	.short	(.L_51 - .L_50)
	.align		4
.L_50:
        /*0068*/ 	.word	index@(.nv.constant0._Z6updatePijd)
        /*006c*/ 	.short	0x0380
        /*006e*/ 	.short	0x0018


	//----- nvinfo : EIATTR_SW_WAR
	.align		4
.L_51:
        /*0070*/ 	.byte	0x04, 0x36
        /*0072*/ 	.short	(.L_53 - .L_52)
.L_52:
        /*0074*/ 	.word	0x00000008
.L_53:


//--------------------- .nv.callgraph             --------------------------
	.section	.nv.callgraph,"",@"SHT_CUDA_CALLGRAPH"
	.align	4
	.sectionentsize	8
	.align		4
        /*0000*/ 	.word	0x00000000
	.align		4
        /*0004*/ 	.word	0xffffffff
	.align		4
        /*0008*/ 	.word	index@(_Z10printstatePi)
	.align		4
        /*000c*/ 	.word	index@(vprintf)
	.align		4
        /*0010*/ 	.word	0x00000000
	.align		4
        /*0014*/ 	.word	0xfffffffe
	.align		4
        /*0018*/ 	.word	0x00000000
	.align		4
        /*001c*/ 	.word	0xfffffffd
	.align		4
        /*0020*/ 	.word	0x00000000
	.align		4
        /*0024*/ 	.word	0xfffffffc


//--------------------- .nv.constant4             --------------------------
	.section	.nv.constant4,"a",@progbits
	.align	8
	.align		8
.nv.constant4:
        /*0000*/ 	.dword	vprintf
	.align		8
        /*0008*/ 	.dword	precalc_xorwow_matrix
	.align		8
        /*0010*/ 	.dword	precalc_xorwow_offset_matrix
	.align		8
        /*0018*/ 	.dword	mrg32k3aM1
	.align		8
        /*0020*/ 	.dword	mrg32k3aM2
	.align		8
        /*0028*/ 	.dword	mrg32k3aM1SubSeq
	.align		8
        /*0030*/ 	.dword	mrg32k3aM2SubSeq
	.align		8
        /*0038*/ 	.dword	mrg32k3aM1Seq
	.align		8
        /*0040*/ 	.dword	mrg32k3aM2Seq
	.align		8
        /*0048*/ 	.dword	$str


//--------------------- .nv.constant3             --------------------------
	.section	.nv.constant3,"a",@progbits
	.align	8
.nv.constant3:
	.type		__cr_lgamma_table,@object
	.size		__cr_lgamma_table,(.L_8 - __cr_lgamma_table)
__cr_lgamma_table:
        /*0000*/ 	.byte	0x00, 0x00, 0x00, 0x00, 0x00, 0x00, 0x00, 0x00, 0x00, 0x00, 0x00, 0x00, 0x00, 0x00, 0x00, 0x00
        /*0010*/ 	.byte	0xef, 0x39, 0xfa, 0xfe, 0x42, 0x2e, 0xe6, 0x3f, 0x02, 0x20, 0x2a, 0xfa, 0x0b, 0xab, 0xfc, 0x3f
        /*0020*/ 	.byte	0xf9, 0x2c, 0x92, 0x7c, 0xa7, 0x6c, 0x09, 0x40, 0xc9, 0x79, 0x44, 0x3c, 0x64, 0x26, 0x13, 0x40
        /*0030*/ 	.byte	0xca, 0x01, 0xcf, 0x3a, 0x27, 0x51, 0x1a, 0x40, 0x30, 0xcc, 0x2d, 0xf3, 0xe1, 0x0c, 0x21, 0x40
        /*0040*/ 	.byte	0x0d, 0xb7, 0xfc, 0x82, 0x8e, 0x35, 0x25, 0x40
.L_8:


//--------------------- .text._Z10printstatePi    --------------------------
	.section	.text._Z10printstatePi,"ax",@progbits
	.align	128
        .global         _Z10printstatePi
        .type           _Z10printstatePi,@function
        .size           _Z10printstatePi,(.L_x_27 - _Z10printstatePi)
        .other          _Z10printstatePi,@"STO_CUDA_ENTRY STV_DEFAULT"
_Z10printstatePi:
.text._Z10printstatePi:
[----:B------:R-:W0:Y:S01]  /*0000*/  LDC R1, c[0x0][0x37c] ;  /* 0x0000df00ff017b82 */ /* 0x000e220000000800 */
[----:B------:R-:W1:Y:S01]  /*0010*/  S2R R3, SR_TID.X ;  /* 0x0000000000037919 */ /* 0x000e620000002100 */
[----:B------:R-:W2:Y:S06]  /*0020*/  LDCU UR5, c[0x0][0x2fc] ;  /* 0x00005f80ff0577ac */ /* 0x000eac0008000800 */
[----:B------:R-:W1:Y:S01]  /*0030*/  S2UR UR6, SR_CTAID.X ;  /* 0x00000000000679c3 */ /* 0x000e620000002500 */
[----:B0-----:R-:W-:Y:S01]  /*0040*/  VIADD R1, R1, 0xfffffff0 ;  /* 0xfffffff001017836 */ /* 0x001fe20000000000 */
[----:B------:R-:W0:Y:S01]  /*0050*/  S2R R5, SR_TID.Y ;  /* 0x0000000000057919 */ /* 0x000e220000002200 */
[----:B------:R-:W3:Y:S05]  /*0060*/  LDCU UR4, c[0x0][0x2f8] ;  /* 0x00005f00ff0477ac */ /* 0x000eea0008000800 */
[----:B------:R-:W1:Y:S08]  /*0070*/  LDC R2, c[0x0][0x360] ;  /* 0x0000d800ff027b82 */ /* 0x000e700000000800 */
[----:B------:R-:W0:Y:S01]  /*0080*/  S2UR UR7, SR_CTAID.Y ;  /* 0x00000000000779c3 */ /* 0x000e220000002600 */
[----:B---3--:R-:W-:-:S07]  /*0090*/  IADD3 R6, P1, PT, R1, UR4, RZ ;  /* 0x0000000401067c10 */ /* 0x008fce000ff3e0ff */
[----:B------:R-:W0:Y:S01]  /*00a0*/  LDC R0, c[0x0][0x364] ;  /* 0x0000d900ff007b82 */ /* 0x000e220000000800 */
[----:B--2---:R-:W-:Y:S01]  /*00b0*/  IADD3.X R7, PT, PT, RZ, UR5, RZ, P1, !PT ;  /* 0x00000005ff077c10 */ /* 0x004fe20008ffe4ff */
[----:B-1----:R-:W-:Y:S02]  /*00c0*/  IMAD R2, R2, UR6, R3 ;  /* 0x0000000602027c24 */ /* 0x002fe4000f8e0203 */
[----:B0-----:R-:W-:-:S05]  /*00d0*/  IMAD R3, R0, UR7, R5 ;  /* 0x0000000700037c24 */ /* 0x001fca000f8e0205 */
[----:B------:R-:W-:-:S04]  /*00e0*/  VIMNMX.U32 R0, PT, PT, R2, R3, !PT ;  /* 0x0000000302007248 */ /* 0x000fc80007fe0000 */
[----:B------:R-:W-:-:S13]  /*00f0*/  ISETP.GT.U32.AND P0, PT, R0, 0xff, PT ;  /* 0x000000ff0000780c */ /* 0x000fda0003f04070 */
[----:B------:R-:W-:Y:S05]  /*0100*/  @P0 EXIT ;  /* 0x000000000000094d */ /* 0x000fea0003800000 */
[----:B------:R-:W0:Y:S01]  /*0110*/  LDC.64 R8, c[0x0][0x380] ;  /* 0x0000e000ff087b82 */ /* 0x000e220000000a00 */
[----:B------:R-:W1:Y:S01]  /*0120*/  LDCU.64 UR4, c[0x0][0x358] ;  /* 0x00006b00ff0477ac */ /* 0x000e620008000a00 */
[----:B------:R-:W-:-:S04]  /*0130*/  IMAD R5, R2, 0x100, R3 ;  /* 0x0000010002057824 */ /* 0x000fc800078e0203 */
[----:B0-----:R-:W-:-:S06]  /*0140*/  IMAD.WIDE.U32 R8, R5, 0x4, R8 ;  /* 0x0000000405087825 */ /* 0x001fcc00078e0008 */
[----:B-1----:R-:W2:Y:S01]  /*0150*/  LDG.E R8, desc[UR4][R8.64] ;  /* 0x0000000408087981 */ /* 0x002ea2000c1e1900 */
[----:B------:R-:W-:Y:S01]  /*0160*/  MOV R0, 0x0 ;  /* 0x0000000000007802 */ /* 0x000fe20000000f00 */
[----:B------:R-:W0:Y:S02]  /*0170*/  LDCU.64 UR4, c[0x4][0x48] ;  /* 0x01000900ff0477ac */ /* 0x000e240008000a00 */
[----:B------:R1:W-:Y:S01]  /*0180*/  STL.64 [R1], R2 ;  /* 0x0000000201007387 */ /* 0x0003e20000100a00 */
[----:B------:R1:W3:Y:S01]  /*0190*/  LDC.64 R10, c[0x4][R0] ;  /* 0x01000000000a7b82 */ /* 0x0002e20000000a00 */
[----:B0-----:R-:W-:Y:S01]  /*01a0*/  MOV R4, UR4 ;  /* 0x0000000400047c02 */ /* 0x001fe20008000f00 */
[----:B------:R-:W-:Y:S01]  /*01b0*/  IMAD.U32 R5, RZ, RZ, UR5 ;  /* 0x00000005ff057e24 */ /* 0x000fe2000f8e00ff */
[----:B--23--:R1:W-:Y:S06]  /*01c0*/  STL [R1+0x8], R8 ;  /* 0x0000080801007387 */ /* 0x00c3ec0000100800 */
[----:B------:R-:W-:-:S07]  /*01d0*/  LEPC R20, `(.L_x_0) ;  /* 0x000000001014794e */ /* 0x000fce0000000000 */
[----:B-1----:R-:W-:Y:S05]  /*01e0*/  CALL.ABS.NOINC R10 ;  /* 0x000000000a007343 */ /* 0x002fea0003c00000 */
.L_x_0:
[----:B------:R-:W-:Y:S05]  /*01f0*/  EXIT ;  /* 0x000000000000794d */ /* 0x000fea0003800000 */
.L_x_1:
[----:B------:R-:W-:-:S00]  /*0200*/  BRA `(.L_x_1) ;  /* 0xfffffffc00fc7947 */ /* 0x000fc0000383ffff */
[----:B------:R-:W-:-:S00]  /*0210*/  NOP ;  /* 0x0000000000007918 */ /* 0x000fc00000000000 */
        /* <DEDUP_REMOVED lines=14> */
.L_x_27:


//--------------------- .text._Z6updatePijd       --------------------------
	.section	.text._Z6updatePijd,"ax",@progbits
	.align	128
        .global         _Z6updatePijd
        .type           _Z6updatePijd,@function
        .size           _Z6updatePijd,(.L_x_28 - _Z6updatePijd)
        .other          _Z6updatePijd,@"STO_CUDA_ENTRY STV_DEFAULT"
_Z6updatePijd:
.text._Z6updatePijd:
[----:B------:R-:W0:Y:S01]  /*0000*/  LDC R1, c[0x0][0x37c] ;  /* 0x0000df00ff017b82 */ /* 0x000e220000000800 */
[----:B------:R-:W1:Y:S07]  /*0010*/  S2R R0, SR_TID.X ;  /* 0x0000000000007919 */ /* 0x000e6e0000002100 */
[----:B------:R-:W1:Y:S01]  /*0020*/  S2UR UR4, SR_CTAID.X ;  /* 0x00000000000479c3 */ /* 0x000e620000002500 */
[----:B------:R-:W2:Y:S01]  /*0030*/  LDCU UR5, c[0x0][0x388] ;  /* 0x00007100ff0577ac */ /* 0x000ea20008000800 */
[----:B0-----:R-:W-:Y:S01]  /*0040*/  VIADD R1, R1, 0xffffffa0 ;  /* 0xffffffa001017836 */ /* 0x001fe20000000000 */
[----:B------:R-:W0:Y:S01]  /*0050*/  S2R R11, SR_TID.Y ;  /* 0x00000000000b7919 */ /* 0x000e220000002200 */
[----:B------:R-:W-:Y:S01]  /*0060*/  IMAD.MOV.U32 R9, RZ, RZ, -0x75bd8fc ;  /* 0xf8a42704ff097424 */ /* 0x000fe200078e00ff */
[----:B------:R-:W3:Y:S01]  /*0070*/  LDCU.64 UR6, c[0x0][0x358] ;  /* 0x00006b00ff0677ac */ /* 0x000ee20008000a00 */
[----:B------:R-:W-:Y:S01]  /*0080*/  IMAD.MOV.U32 R4, RZ, RZ, -0x23270784 ;  /* 0xdcd8f87cff047424 */ /* 0x000fe200078e00ff */
[----:B------:R-:W-:Y:S01]  /*0090*/  BSSY.RECONVERGENT B0, `(.L_x_2) ;  /* 0x0000260000007945 */ /* 0x000fe20003800200 */
[----:B------:R-:W1:Y:S08]  /*00a0*/  LDC R15, c[0x0][0x360] ;  /* 0x0000d800ff0f7b82 */ /* 0x000e700000000800 */
[----:B------:R-:W0:Y:S01]  /*00b0*/  LDC R6, c[0x0][0x364] ;  /* 0x0000d900ff067b82 */ /* 0x000e220000000800 */
[----:B-1----:R-:W-:-:S07]  /*00c0*/  IMAD R15, R15, UR4, R0 ;  /* 0x000000040f0f7c24 */ /* 0x002fce000f8e0200 */
[----:B------:R-:W0:Y:S01]  /*00d0*/  S2UR UR4, SR_CTAID.Y ;  /* 0x00000000000479c3 */ /* 0x000e220000002600 */
[----:B--2---:R-:W-:-:S04]  /*00e0*/  VIADD R15, R15, UR5 ;  /* 0x000000050f0f7c36 */ /* 0x004fc80008000000 */
[C---:B------:R-:W-:Y:S01]  /*00f0*/  VIADD R7, R15.reuse, 0x1 ;  /* 0x000000010f077836 */ /* 0x040fe20000000000 */
[----:B------:R-:W-:-:S04]  /*0100*/  LOP3.LUT R0, R15, 0xaad26b49, RZ, 0x3c, !PT ;  /* 0xaad26b490f007812 */ /* 0x000fc800078e3cff */
[----:B------:R-:W-:Y:S01]  /*0110*/  ISETP.NE.AND P0, PT, R7, RZ, PT ;  /* 0x000000ff0700720c */ /* 0x000fe20003f05270 */
[----:B------:R-:W-:-:S04]  /*0120*/  IMAD R0, R0, 0x4182bed5, RZ ;  /* 0x4182bed500007824 */ /* 0x000fc800078e02ff */
[C---:B------:R-:W-:Y:S01]  /*0130*/  VIADD R5, R0.reuse, 0x583f19 ;  /* 0x00583f1900057836 */ /* 0x040fe20000000000 */
[C---:B------:R-:W-:Y:S01]  /*0140*/  LOP3.LUT R8, R0.reuse, 0x159a55e5, RZ, 0x3c, !PT ;  /* 0x159a55e500087812 */ /* 0x040fe200078e3cff */
[C---:B------:R-:W-:Y:S02]  /*0150*/  VIADD R2, R0.reuse, 0xd9f6dc18 ;  /* 0xd9f6dc1800027836 */ /* 0x040fe40000000000 */
[----:B------:R-:W-:Y:S01]  /*0160*/  VIADD R3, R0, 0x75bcd15 ;  /* 0x075bcd1500037836 */ /* 0x000fe20000000000 */
[----:B------:R1:W-:Y:S01]  /*0170*/  STL.64 [R1+0x10], R4 ;  /* 0x0000100401007387 */ /* 0x0003e20000100a00 */
[----:B0-----:R-:W-:-:S03]  /*0180*/  IMAD R0, R6, UR4, R11 ;  /* 0x0000000406007c24 */ /* 0x001fc6000f8e020b */
[----:B------:R1:W-:Y:S01]  /*0190*/  STL.64 [R1+0x8], R8 ;  /* 0x0000080801007387 */ /* 0x0003e20000100a00 */
[----:B------:R-:W-:Y:S02]  /*01a0*/  VIADD R6, R1, 0x30 ;  /* 0x0000003001067836 */ /* 0x000fe40000000000 */
[----:B------:R-:W-:Y:S01]  /*01b0*/  VIADD R0, R0, UR5 ;  /* 0x0000000500007c36 */ /* 0x000fe20008000000 */
[----:B------:R1:W-:Y:S01]  /*01c0*/  STL.64 [R1], R2 ;  /* 0x0000000201007387 */ /* 0x0003e20000100a00 */
[----:B---3--:R-:W-:Y:S05]  /*01d0*/  @!P0 BRA `(.L_x_3) ;  /* 0x00000024002c8947 */ /* 0x008fea0003800000 */
[----:B------:R-:W-:Y:S02]  /*01e0*/  IMAD.MOV.U32 R12, RZ, RZ, R7 ;  /* 0x000000ffff0c7224 */ /* 0x000fe400078e0007 */
[----:B------:R-:W-:Y:S02]  /*01f0*/  IMAD.MOV.U32 R13, RZ, RZ, RZ ;  /* 0x000000ffff0d7224 */ /* 0x000fe400078e00ff */
[----:B------:R-:W-:-:S07]  /*0200*/  IMAD.MOV.U32 R14, RZ, RZ, RZ ;  /* 0x000000ffff0e7224 */ /* 0x000fce00078e00ff */
.L_x_12:
[----:B-1----:R-:W-:Y:S01]  /*0210*/  LOP3.LUT R2, R12, 0x3, RZ, 0xc0, !PT ;  /* 0x000000030c027812 */ /* 0x002fe200078ec0ff */
[----:B------:R-:W-:Y:S03]  /*0220*/  BSSY.RECONVERGENT B1, `(.L_x_4) ;  /* 0x0000240000017945 */ /* 0x000fe60003800200 */
[----:B------:R-:W-:-:S04]  /*0230*/  ISETP.NE.U32.AND P0, PT, R2, RZ, PT ;  /* 0x000000ff0200720c */ /* 0x000fc80003f05070 */
[----:B------:R-:W-:-:S13]  /*0240*/  ISETP.NE.AND.EX P0, PT, RZ, RZ, PT, P0 ;  /* 0x000000ffff00720c */ /* 0x000fda0003f05300 */
[----:B0-----:R-:W-:Y:S05]  /*0250*/  @!P0 BRA `(.L_x_5) ;  /* 0x0000002000f08947 */ /* 0x001fea0003800000 */
[----:B------:R-:W0:Y:S01]  /*0260*/  LDC.64 R10, c[0x4][0x8] ;  /* 0x01000200ff0a7b82 */ /* 0x000e220000000a00 */
[----:B------:R-:W-:Y:S02]  /*0270*/  CS2R R2, SRZ ;  /* 0x0000000000027805 */ /* 0x000fe4000001ff00 */
[----:B------:R-:W-:Y:S02]  /*0280*/  CS2R R4, SRZ ;  /* 0x0000000000047805 */ /* 0x000fe4000001ff00 */
[----:B------:R-:W-:Y:S01]  /*0290*/  CS2R R8, SRZ ;  /* 0x0000000000087805 */ /* 0x000fe2000001ff00 */
[----:B0-----:R-:W-:-:S07]  /*02a0*/  IMAD.WIDE.U32 R10, R14, 0xc80, R10 ;  /* 0x00000c800e0a7825 */ /* 0x001fce00078e000a */
.L_x_7:
[----:B------:R-:W-:-:S06]  /*02b0*/  IMAD R18, R2, 0x4, R1 ;  /* 0x0000000402127824 */ /* 0x000fcc00078e0201 */
[----:B------:R-:W5:Y:S01]  /*02c0*/  LDL R18, [R18+0x4] ;  /* 0x0000040012127983 */ /* 0x000f620000100800 */
[----:B------:R-:W-:Y:S01]  /*02d0*/  IMAD.SHL.U32 R19, R2, 0x20, RZ ;  /* 0x0000002002137824 */ /* 0x000fe200078e00ff */
[----:B------:R-:W-:-:S06]  /*02e0*/  UMOV UR4, URZ ;  /* 0x000000ff00047c82 */ /* 0x000fcc0008000000 */
.L_x_6:
[----:B-----5:R-:W-:Y:S01]  /*02f0*/  SHF.R.U32.HI R22, RZ, UR4, R18 ;  /* 0x00000004ff167c19 */ /* 0x020fe20008011612 */
[----:B------:R-:W-:-:S03]  /*0300*/  VIADD R16, R19, UR4 ;  /* 0x0000000413107c36 */ /* 0x000fc60008000000 */
[----:B------:R-:W-:-:S04]  /*0310*/  LOP3.LUT R17, R22, 0x1, RZ, 0xc0, !PT ;  /* 0x0000000116117812 */ /* 0x000fc800078ec0ff */
[----:B------:R-:W-:Y:S01]  /*0320*/  ISETP.NE.U32.AND P0, PT, R17, 0x1, PT ;  /* 0x000000011100780c */ /* 0x000fe20003f05070 */
[----:B------:R-:W-:-:S03]  /*0330*/  IMAD R17, R16, 0x5, RZ ;  /* 0x0000000510117824 */ /* 0x000fc600078e02ff */
[----:B------:R-:W-:Y:S01]  /*0340*/  R2P PR, R22, 0x7e ;  /* 0x0000007e16007804 */ /* 0x000fe20000000000 */
[----:B------:R-:W-:-:S08]  /*0350*/  IMAD.WIDE.U32 R16, R17, 0x4, R10 ;  /* 0x0000000411107825 */ /* 0x000fd000078e000a */
[----:B------:R-:W2:Y:S04]  /*0360*/  @!P0 LDG.E R24, desc[UR6][R16.64+0x10] ;  /* 0x0000100610188981 */ /* 0x000ea8000c1e1900 */
[----:B------:R-:W3:Y:S04]  /*0370*/  @P1 LDG.E R26, desc[UR6][R16.64+0x24] ;  /* 0x00002406101a1981 */ /* 0x000ee8000c1e1900 */
[----:B------:R-:W4:Y:S04]  /*0380*/  @P2 LDG.E R28, desc[UR6][R16.64+0x38] ;  /* 0x00003806101c2981 */ /* 0x000f28000c1e1900 */
[----:B------:R-:W4:Y:S04]  /*0390*/  @!P0 LDG.E R20, desc[UR6][R16.64] ;  /* 0x0000000610148981 */ /* 0x000f28000c1e1900 */
[----:B------:R-:W4:Y:S04]  /*03a0*/  @P3 LDG.E R21, desc[UR6][R16.64+0x4c] ;  /* 0x00004c0610153981 */ /* 0x000f28000c1e1900 */
[----:B------:R-:W4:Y:S04]  /*03b0*/  @!P0 LDG.E R23, desc[UR6][R16.64+0xc] ;  /* 0x00000c0610178981 */ /* 0x000f28000c1e1900 */
[----:B------:R-:W4:Y:S01]  /*03c0*/  @P4 LDG.E R25, desc[UR6][R16.64+0x54] ;  /* 0x0000540610194981 */ /* 0x000f22000c1e1900 */
[----:B--2---:R-:W-:-:S03]  /*03d0*/  @!P0 LOP3.LUT R5, R5, R24, RZ, 0x3c, !PT ;  /* 0x0000001805058212 */ /* 0x004fc600078e3cff */
[----:B------:R-:W2:Y:S01]  /*03e0*/  @P4 LDG.E R24, desc[UR6][R16.64+0x60] ;  /* 0x0000600610184981 */ /* 0x000ea2000c1e1900 */
[----:B---3--:R-:W-:-:S03]  /*03f0*/  @P1 LOP3.LUT R5, R5, R26, RZ, 0x3c, !PT ;  /* 0x0000001a05051212 */ /* 0x008fc600078e3cff */
[----:B------:R-:W3:Y:S01]  /*0400*/  @P5 LDG.E R26, desc[UR6][R16.64+0x74] ;  /* 0x00007406101a5981 */ /* 0x000ee2000c1e1900 */
[----:B----4-:R-:W-:Y:S02]  /*0410*/  @P2 LOP3.LUT R5, R5, R28, RZ, 0x3c, !PT ;  /* 0x0000001c05052212 */ /* 0x010fe400078e3cff */
[----:B------:R-:W-:Y:S02]  /*0420*/  @!P0 LOP3.LUT R3, R3, R20, RZ, 0x3c, !PT ;  /* 0x0000001403038212 */ /* 0x000fe400078e3cff */
[----:B------:R-:W4:Y:S01]  /*0430*/  @!P0 LDG.E R20, desc[UR6][R16.64+0x8] ;  /* 0x0000080610148981 */ /* 0x000f22000c1e1900 */
[----:B------:R-:W-:-:S03]  /*0440*/  @P3 LOP3.LUT R5, R5, R21, RZ, 0x3c, !PT ;  /* 0x0000001505053212 */ /* 0x000fc600078e3cff */
[----:B------:R-:W3:Y:S01]  /*0450*/  @!P0 LDG.E R21, desc[UR6][R16.64+0x4] ;  /* 0x0000040610158981 */ /* 0x000ee2000c1e1900 */
[----:B------:R-:W-:-:S03]  /*0460*/  @!P0 LOP3.LUT R4, R4, R23, RZ, 0x3c, !PT ;  /* 0x0000001704048212 */ /* 0x000fc600078e3cff */
[----:B------:R-:W3:Y:S01]  /*0470*/  @P1 LDG.E R23, desc[UR6][R16.64+0x20] ;  /* 0x0000200610171981 */ /* 0x000ee2000c1e1900 */
[----:B--2---:R-:W-:-:S03]  /*0480*/  @P4 LOP3.LUT R5, R5, R24, RZ, 0x3c, !PT ;  /* 0x0000001805054212 */ /* 0x004fc600078e3cff */
[----:B------:R-:W2:Y:S01]  /*0490*/  @P1 LDG.E R24, desc[UR6][R16.64+0x1c] ;  /* 0x00001c0610181981 */ /* 0x000ea2000c1e1900 */
[----:B----4-:R-:W-:-:S03]  /*04a0*/  @!P0 LOP3.LUT R9, R9, R20, RZ, 0x3c, !PT ;  /* 0x0000001409098212 */ /* 0x010fc600078e3cff */
[----:B------:R-:W4:Y:S01]  /*04b0*/  @P1 LDG.E R20, desc[UR6][R16.64+0x14] ;  /* 0x0000140610141981 */ /* 0x000f22000c1e1900 */
[----:B---3--:R-:W-:-:S03]  /*04c0*/  @!P0 LOP3.LUT R8, R8, R21, RZ, 0x3c, !PT ;  /* 0x0000001508088212 */ /* 0x008fc600078e3cff */
[----:B------:R-:W3:Y:S01]  /*04d0*/  @P1 LDG.E R21, desc[UR6][R16.64+0x18] ;  /* 0x0000180610151981 */ /* 0x000ee2000c1e1900 */
[----:B------:R-:W-:-:S03]  /*04e0*/  @P5 LOP3.LUT R5, R5, R26, RZ, 0x3c, !PT ;  /* 0x0000001a05055212 */ /* 0x000fc600078e3cff */
[----:B------:R-:W3:Y:S01]  /*04f0*/  @P6 LDG.E R26, desc[UR6][R16.64+0x88] ;  /* 0x00008806101a6981 */ /* 0x000ee2000c1e1900 */
[----:B------:R-:W-:-:S03]  /*0500*/  @P1 LOP3.LUT R4, R4, R23, RZ, 0x3c, !PT ;  /* 0x0000001704041212 */ /* 0x000fc600078e3cff */
[----:B------:R-:W3:Y:S01]  /*0510*/  @P2 LDG.E R23, desc[UR6][R16.64+0x34] ;  /* 0x0000340610172981 */ /* 0x000ee2000c1e1900 */
[----:B--2---:R-:W-:-:S03]  /*0520*/  @P1 LOP3.LUT R9, R9, R24, RZ, 0x3c, !PT ;  /* 0x0000001809091212 */ /* 0x004fc600078e3cff */
[----:B------:R-:W2:Y:S01]  /*0530*/  @P2 LDG.E R24, desc[UR6][R16.64+0x30] ;  /* 0x0000300610182981 */ /* 0x000ea2000c1e1900 */
[----:B----4-:R-:W-:-:S03]  /*0540*/  @P1 LOP3.LUT R3, R3, R20, RZ, 0x3c, !PT ;  /* 0x0000001403031212 */ /* 0x010fc600078e3cff */
[----:B------:R-:W4:Y:S01]  /*0550*/  @P2 LDG.E R20, desc[UR6][R16.64+0x28] ;  /* 0x0000280610142981 */ /* 0x000f22000c1e1900 */
[----:B---3--:R-:W-:-:S03]  /*0560*/  @P1 LOP3.LUT R8, R8, R21, RZ, 0x3c, !PT ;  /* 0x0000001508081212 */ /* 0x008fc600078e3cff */
        /* <DEDUP_REMOVED lines=21> */
[----:B------:R-:W-:Y:S02]  /*06c0*/  @P4 LOP3.LUT R8, R8, R25, RZ, 0x3c, !PT ;  /* 0x0000001908084212 */ /* 0x000fe400078e3cff */
[----:B------:R-:W-:Y:S01]  /*06d0*/  LOP3.LUT P0, RZ, R22, 0x80, RZ, 0xc0, !PT ;  /* 0x0000008016ff7812 */ /* 0x000fe2000780c0ff */
        /* <DEDUP_REMOVED lines=20> */
[----:B------:R-:W-:Y:S02]  /*0820*/  @P0 LOP3.LUT R5, R5, R26, RZ, 0x3c, !PT ;  /* 0x0000001a05050212 */ /* 0x000fe400078e3cff */
[----:B------:R-:W-:Y:S02]  /*0830*/  @P0 LOP3.LUT R4, R4, R23, RZ, 0x3c, !PT ;  /* 0x0000001704040212 */ /* 0x000fe400078e3cff */
[----:B--2---:R-:W-:Y:S02]  /*0840*/  @P0 LOP3.LUT R9, R9, R24, RZ, 0x3c, !PT ;  /* 0x0000001809090212 */ /* 0x004fe400078e3cff */
[----:B----4-:R-:W-:Y:S02]  /*0850*/  @P0 LOP3.LUT R3, R3, R20, RZ, 0x3c, !PT ;  /* 0x0000001403030212 */ /* 0x010fe400078e3cff */
[----:B---3--:R-:W-:-:S02]  /*0860*/  @P0 LOP3.LUT R8, R8, R21, RZ, 0x3c, !PT ;  /* 0x0000001508080212 */ /* 0x008fc400078e3cff */
[----:B------:R-:W-:-:S13]  /*0870*/  R2P PR, R22.B1, 0x7f ;  /* 0x0000007f16007804 */ /* 0x000fda0000001000 */
[----:B------:R-:W2:Y:S04]  /*0880*/  @P0 LDG.E R26, desc[UR6][R16.64+0xb0] ;  /* 0x0000b006101a0981 */ /* 0x000ea8000c1e1900 */
[----:B------:R-:W3:Y:S04]  /*0890*/  @P1 LDG.E R28, desc[UR6][R16.64+0xc4] ;  /* 0x0000c406101c1981 */ /* 0x000ee8000c1e1900 */
[----:B------:R-:W4:Y:S04]  /*08a0*/  @P2 LDG.E R21, desc[UR6][R16.64+0xd8] ;  /* 0x0000d80610152981 */ /* 0x000f28000c1e1900 */
[----:B------:R-:W4:Y:S04]  /*08b0*/  @P0 LDG.E R24, desc[UR6][R16.64+0xa0] ;  /* 0x0000a00610180981 */ /* 0x000f28000c1e1900 */
[----:B------:R-:W4:Y:S04]  /*08c0*/  @P0 LDG.E R23, desc[UR6][R16.64+0xac] ;  /* 0x0000ac0610170981 */ /* 0x000f28000c1e1900 */
[----:B------:R-:W4:Y:S04]  /*08d0*/  @P3 LDG.E R20, desc[UR6][R16.64+0xec] ;  /* 0x0000ec0610143981 */ /* 0x000f28000c1e1900 */
[----:B------:R-:W4:Y:S01]  /*08e0*/  @P2 LDG.E R25, desc[UR6][R16.64+0xd4] ;  /* 0x0000d40610192981 */ /* 0x000f22000c1e1900 */
[----:B--2---:R-:W-:-:S03]  /*08f0*/  @P0 LOP3.LUT R5, R5, R26, RZ, 0x3c, !PT ;  /* 0x0000001a05050212 */ /* 0x004fc600078e3cff */
[----:B------:R-:W2:Y:S01]  /*0900*/  @P4 LDG.E R26, desc[UR6][R16.64+0x100] ;  /* 0x00010006101a4981 */ /* 0x000ea2000c1e1900 */
[----:B---3--:R-:W-:-:S03]  /*0910*/  @P1 LOP3.LUT R5, R5, R28, RZ, 0x3c, !PT ;  /* 0x0000001c05051212 */ /* 0x008fc600078e3cff */
[----:B------:R-:W3:Y:S01]  /*0920*/  @P6 LDG.E R28, desc[UR6][R16.64+0x128] ;  /* 0x00012806101c6981 */ /* 0x000ee2000c1e1900 */
[----:B----4-:R-:W-:-:S03]  /*0930*/  @P2 LOP3.LUT R5, R5, R21, RZ, 0x3c, !PT ;  /* 0x0000001505052212 */ /* 0x010fc600078e3cff */
[----:B------:R-:W4:Y:S01]  /*0940*/  @P0 LDG.E R21, desc[UR6][R16.64+0xa4] ;  /* 0x0000a40610150981 */ /* 0x000f22000c1e1900 */
[----:B------:R-:W-:-:S03]  /*0950*/  @P0 LOP3.LUT R3, R3, R24, RZ, 0x3c, !PT ;  /* 0x0000001803030212 */ /* 0x000fc600078e3cff */
[----:B------:R-:W2:Y:S01]  /*0960*/  @P0 LDG.E R24, desc[UR6][R16.64+0xa8] ;  /* 0x0000a80610180981 */ /* 0x000ea2000c1e1900 */
[----:B------:R-:W-:-:S03]  /*0970*/  @P0 LOP3.LUT R4, R4, R23, RZ, 0x3c, !PT ;  /* 0x0000001704040212 */ /* 0x000fc600078e3cff */
[----:B------:R-:W3:Y:S01]  /*0980*/  @P1 LDG.E R23, desc[UR6][R16.64+0xb8] ;  /* 0x0000b80610171981 */ /* 0x000ee2000c1e1900 */
[----:B------:R-:W-:-:S03]  /*0990*/  @P3 LOP3.LUT R5, R5, R20, RZ, 0x3c, !PT ;  /* 0x0000001405053212 */ /* 0x000fc600078e3cff */
[----:B------:R-:W3:Y:S01]  /*09a0*/  @P5 LDG.E R20, desc[UR6][R16.64+0x114] ;  /* 0x0001140610145981 */ /* 0x000ee2000c1e1900 */
[----:B----4-:R-:W-:-:S03]  /*09b0*/  @P0 LOP3.LUT R8, R8, R21, RZ, 0x3c, !PT ;  /* 0x0000001508080212 */ /* 0x010fc600078e3cff */
[----:B------:R-:W4:Y:S01]  /*09c0*/  @P1 LDG.E R21, desc[UR6][R16.64+0xc0] ;  /* 0x0000c00610151981 */ /* 0x000f22000c1e1900 */
[----:B--2---:R-:W-:-:S03]  /*09d0*/  @P0 LOP3.LUT R9, R9, R24, RZ, 0x3c, !PT ;  /* 0x0000001809090212 */ /* 0x004fc600078e3cff */
[----:B------:R-:W2:Y:S01]  /*09e0*/  @P1 LDG.E R24, desc[UR6][R16.64+0xb4] ;  /* 0x0000b40610181981 */ /* 0x000ea2000c1e1900 */
[----:B------:R-:W-:Y:S02]  /*09f0*/  @P4 LOP3.LUT R5, R5, R26, RZ, 0x3c, !PT ;  /* 0x0000001a05054212 */ /* 0x000fe400078e3cff */
[----:B---3--:R-:W-:Y:S01]  /*0a00*/  @P1 LOP3.LUT R8, R8, R23, RZ, 0x3c, !PT ;  /* 0x0000001708081212 */ /* 0x008fe200078e3cff */
[----:B------:R-:W3:Y:S04]  /*0a10*/  @P1 LDG.E R26, desc[UR6][R16.64+0xbc] ;  /* 0x0000bc06101a1981 */ /* 0x000ee8000c1e1900 */
[----:B------:R-:W3:Y:S01]  /*0a20*/  @P2 LDG.E R23, desc[UR6][R16.64+0xcc] ;  /* 0x0000cc0610172981 */ /* 0x000ee2000c1e1900 */
[----:B------:R-:W-:-:S03]  /*0a30*/  @P5 LOP3.LUT R5, R5, R20, RZ, 0x3c, !PT ;  /* 0x0000001405055212 */ /* 0x000fc600078e3cff */
[----:B------:R-:W3:Y:S01]  /*0a40*/  @P2 LDG.E R20, desc[UR6][R16.64+0xc8] ;  /* 0x0000c80610142981 */ /* 0x000ee2000c1e1900 */
[----:B------:R-:W-:-:S03]  /*0a50*/  LOP3.LUT P0, RZ, R22, 0x8000, RZ, 0xc0, !PT ;  /* 0x0000800016ff7812 */ /* 0x000fc6000780c0ff */
[----:B------:R-:W3:Y:S01]  /*0a60*/  @P2 LDG.E R22, desc[UR6][R16.64+0xd0] ;  /* 0x0000d00610162981 */ /* 0x000ee2000c1e1900 */
[----:B----4-:R-:W-:-:S03]  /*0a70*/  @P1 LOP3.LUT R4, R4, R21, RZ, 0x3c, !PT ;  /* 0x0000001504041212 */ /* 0x010fc600078e3cff */
[----:B------:R-:W4:Y:S01]  /*0a80*/  @P3 LDG.E R21, desc[UR6][R16.64+0xe0] ;  /* 0x0000e00610153981 */ /* 0x000f22000c1e1900 */
[----:B--2---:R-:W-:-:S03]  /*0a90*/  @P1 LOP3.LUT R3, R3, R24, RZ, 0x3c, !PT ;  /* 0x0000001803031212 */ /* 0x004fc600078e3cff */
[----:B------:R-:W2:Y:S01]  /*0aa0*/  @P3 LDG.E R24, desc[UR6][R16.64+0xdc] ;  /* 0x0000dc0610183981 */ /* 0x000ea2000c1e1900 */
[----:B---3--:R-:W-:Y:S02]  /*0ab0*/  @P1 LOP3.LUT R9, R9, R26, RZ, 0x3c, !PT ;  /* 0x0000001a09091212 */ /* 0x008fe400078e3cff */
[----:B------:R-:W-:Y:S01]  /*0ac0*/  @P2 LOP3.LUT R8, R8, R23, RZ, 0x3c, !PT ;  /* 0x0000001708082212 */ /* 0x000fe200078e3cff */
[----:B------:R-:W3:Y:S04]  /*0ad0*/  @P0 LDG.E R26, desc[UR6][R16.64+0x13c] ;  /* 0x00013c06101a0981 */ /* 0x000ee8000c1e1900 */
[----:B------:R-:W3:Y:S01]  /*0ae0*/  @P3 LDG.E R23, desc[UR6][R16.64+0xe8] ;  /* 0x0000e80610173981 */ /* 0x000ee2000c1e1900 */
[----:B------:R-:W-:-:S03]  /*0af0*/  @P2 LOP3.LUT R3, R3, R20, RZ, 0x3c, !PT ;  /* 0x0000001403032212 */ /* 0x000fc600078e3cff */
[----:B------:R-:W3:Y:S01]  /*0b00*/  @P3 LDG.E R20, desc[UR6][R16.64+0xe4] ;  /* 0x0000e40610143981 */ /* 0x000ee2000c1e1900 */
[----:B------:R-:W-:Y:S02]  /*0b10*/  @P2 LOP3.LUT R9, R9, R22, RZ, 0x3c, !PT ;  /* 0x0000001609092212 */ /* 0x000fe400078e3cff */
[----:B------:R-:W-:Y:S01]  /*0b20*/  @P2 LOP3.LUT R4, R4, R25, RZ, 0x3c, !PT ;  /* 0x0000001904042212 */ /* 0x000fe200078e3cff */
[----:B------:R-:W3:Y:S04]  /*0b30*/  @P4 LDG.E R22, desc[UR6][R16.64+0xf0] ;  /* 0x0000f00610164981 */ /* 0x000ee8000c1e1900 */
[----:B------:R-:W3:Y:S01]  /*0b40*/  @P4 LDG.E R25, desc[UR6][R16.64+0xf4] ;  /* 0x0000f40610194981 */ /* 0x000ee2000c1e1900 */
[----:B----4-:R-:W-:-:S03]  /*0b50*/  @P3 LOP3.LUT R8, R8, R21, RZ, 0x3c, !PT ;  /* 0x0000001508083212 */ /* 0x010fc600078e3cff */
[----:B------:R-:W4:Y:S01]  /*0b60*/  @P4 LDG.E R21, desc[UR6][R16.64+0xfc] ;  /* 0x0000fc0610154981 */ /* 0x000f22000c1e1900 */
[----:B--2---:R-:W-:-:S03]  /*0b70*/  @P3 LOP3.LUT R3, R3, R24, RZ, 0x3c, !PT ;  /* 0x0000001803033212 */ /* 0x004fc600078e3cff */
[----:B------:R-:W2:Y:S01]  /*0b80*/  @P4 LDG.E R24, desc[UR6][R16.64+0xf8] ;  /* 0x0000f80610184981 */ /* 0x000ea2000c1e1900 */
[----:B---3--:R-:W-:-:S03]  /*0b90*/  @P3 LOP3.LUT R4, R4, R23, RZ, 0x3c, !PT ;  /* 0x0000001704043212 */ /* 0x008fc600078e3cff */
[----:B------:R-:W3:Y:S01]  /*0ba0*/  @P5 LDG.E R23, desc[UR6][R16.64+0x108] ;  /* 0x0001080610175981 */ /* 0x000ee2000c1e1900 */
[----:B------:R-:W-:-:S03]  /*0bb0*/  @P3 LOP3.LUT R9, R9, R20, RZ, 0x3c, !PT ;  /* 0x0000001409093212 */ /* 0x000fc600078e3cff */
[----:B------:R-:W3:Y:S01]  /*0bc0*/  @P5 LDG.E R20, desc[UR6][R16.64+0x104] ;  /* 0x0001040610145981 */ /* 0x000ee2000c1e1900 */
        /* <DEDUP_REMOVED lines=20> */
[----:B------:R-:W-:-:S04]  /*0d10*/  UIADD3 UR4, UPT, UPT, UR4, 0x10, URZ ;  /* 0x0000001004047890 */ /* 0x000fc8000fffe0ff */
[----:B------:R-:W-:Y:S01]  /*0d20*/  UISETP.NE.AND UP0, UPT, UR4, 0x20, UPT ;  /* 0x000000200400788c */ /* 0x000fe2000bf05270 */
[----:B------:R-:W-:Y:S02]  /*0d30*/  @P6 LOP3.LUT R5, R5, R28, RZ, 0x3c, !PT ;  /* 0x0000001c05056212 */ /* 0x000fe400078e3cff */
[----:B---3--:R-:W-:Y:S02]  /*0d40*/  @P0 LOP3.LUT R8, R8, R23, RZ, 0x3c, !PT ;  /* 0x0000001708080212 */ /* 0x008fe400078e3cff */
[----:B------:R-:W-:Y:S02]  /*0d50*/  @P6 LOP3.LUT R9, R9, R20, RZ, 0x3c, !PT ;  /* 0x0000001409096212 */ /* 0x000fe400078e3cff */
[----:B------:R-:W-:Y:S02]  /*0d60*/  @P0 LOP3.LUT R5, R5, R26, RZ, 0x3c, !PT ;  /* 0x0000001a05050212 */ /* 0x000fe400078e3cff */
[----:B------:R-:W-:Y:S02]  /*0d70*/  @P0 LOP3.LUT R3, R3, R22, RZ, 0x3c, !PT ;  /* 0x0000001603030212 */ /* 0x000fe400078e3cff */
[----:B----4-:R-:W-:-:S02]  /*0d80*/  @P6 LOP3.LUT R4, R4, R21, RZ, 0x3c, !PT ;  /* 0x0000001504046212 */ /* 0x010fc400078e3cff */
[----:B--2---:R-:W-:Y:S02]  /*0d90*/  @P0 LOP3.LUT R9, R9, R24, RZ, 0x3c, !PT ;  /* 0x0000001809090212 */ /* 0x004fe400078e3cff */
[----:B------:R-:W-:Y:S01]  /*0da0*/  @P0 LOP3.LUT R4, R4, R25, RZ, 0x3c, !PT ;  /* 0x0000001904040212 */ /* 0x000fe200078e3cff */
[----:B------:R-:W-:Y:S06]  /*0db0*/  BRA.U UP0, `(.L_x_6) ;  /* 0xfffffff5004c7547 */ /* 0x000fec000b83ffff */
[----:B------:R-:W-:-:S05]  /*0dc0*/  VIADD R2, R2, 0x1 ;  /* 0x0000000102027836 */ /* 0x000fca0000000000 */
[----:B------:R-:W-:-:S13]  /*0dd0*/  ISETP.NE.AND P0, PT, R2, 0x5, PT ;  /* 0x000000050200780c */ /* 0x000fda0003f05270 */
[----:B------:R-:W-:Y:S05]  /*0de0*/  @P0 BRA `(.L_x_7) ;  /* 0xfffffff400300947 */ /* 0x000fea000383ffff */
[----:B------:R-:W-:Y:S01]  /*0df0*/  LOP3.LUT R2, R12, 0x3, RZ, 0xc0, !PT ;  /* 0x000000030c027812 */ /* 0x000fe200078ec0ff */
[----:B------:R0:W-:Y:S03]  /*0e00*/  STL.64 [R1+0x8], R8 ;  /* 0x0000080801007387 */ /* 0x0001e60000100a00 */
[----:B------:R-:W-:Y:S01]  /*0e10*/  ISETP.NE.U32.AND P0, PT, R2, 0x1, PT ;  /* 0x000000010200780c */ /* 0x000fe20003f05070 */
[----:B------:R0:W-:Y:S03]  /*0e20*/  STL.64 [R1+0x10], R4 ;  /* 0x0000100401007387 */ /* 0x0001e60000100a00 */
[----:B------:R-:W-:Y:S01]  /*0e30*/  ISETP.NE.AND.EX P0, PT, RZ, RZ, PT, P0 ;  /* 0x000000ffff00720c */ /* 0x000fe20003f05300 */
[----:B------:R0:W-:-:S12]  /*0e40*/  STL [R1+0x4], R3 ;  /* 0x0000040301007387 */ /* 0x0001d80000100800 */
[----:B0-----:R-:W-:Y:S05]  /*0e50*/  @!P0 BRA `(.L_x_5) ;  /* 0x0000001400f08947 */ /* 0x001fea0003800000 */
[----:B------:R-:W-:Y:S01]  /*0e60*/  UMOV UR4, URZ ;  /* 0x000000ff00047c82 */ /* 0x000fe20008000000 */
[----:B------:R-:W-:Y:S01]  /*0e70*/  CS2R R2, SRZ ;  /* 0x0000000000027805 */ /* 0x000fe2000001ff00 */
[----:B------:R-:W-:Y:S01]  /*0e80*/  IMAD.MOV.U32 R4, RZ, RZ, RZ ;  /* 0x000000ffff047224 */ /* 0x000fe200078e00ff */
[----:B------:R-:W-:Y:S01]  /*0e90*/  CS2R R8, SRZ ;  /* 0x0000000000087805 */ /* 0x000fe2000001ff00 */
[----:B------:R-:W-:-:S07]  /*0ea0*/  IMAD.U32 R5, RZ, RZ, UR4 ;  /* 0x00000004ff057e24 */ /* 0x000fce000f8e00ff */
.L_x_9:
[----:B------:R-:W-:-:S06]  /*0eb0*/  IMAD R18, R2, 0x4, R1 ;  /* 0x0000000402127824 */ /* 0x000fcc00078e0201 */
[----:B------:R-:W5:Y:S01]  /*0ec0*/  LDL R18, [R18+0x4] ;  /* 0x0000040012127983 */ /* 0x000f620000100800 */
[----:B------:R-:W-:Y:S01]  /*0ed0*/  IMAD.SHL.U32 R19, R2, 0x20, RZ ;  /* 0x0000002002137824 */ /* 0x000fe200078e00ff */
[----:B------:R-:W-:-:S06]  /*0ee0*/  UMOV UR4, URZ ;  /* 0x000000ff00047c82 */ /* 0x000fcc0008000000 */
.L_x_8:
        /* <DEDUP_REMOVED lines=179> */
[----:B------:R0:W-:Y:S03]  /*1a20*/  STL [R1+0x4], R3 ;  /* 0x0000040301007387 */ /* 0x0001e60000100800 */
[----:B------:R-:W-:Y:S01]  /*1a30*/  ISETP.NE.AND.EX P0, PT, RZ, RZ, PT, P0 ;  /* 0x000000ffff00720c */ /* 0x000fe20003f05300 */
[----:B------:R0:W-:-:S12]  /*1a40*/  STL.64 [R1+0x10], R4 ;  /* 0x0000100401007387 */ /* 0x0001d80000100a00 */
[----:B0-----:R-:W-:Y:S05]  /*1a50*/  @P0 BRA `(.L_x_5) ;  /* 0x0000000800f00947 */ /* 0x001fea0003800000 */
[----:B------:R-:W-:Y:S01]  /*1a60*/  UMOV UR4, URZ ;  /* 0x000000ff00047c82 */ /* 0x000fe20008000000 */
[----:B------:R-:W-:Y:S01]  /*1a70*/  CS2R R2, SRZ ;  /* 0x0000000000027805 */ /* 0x000fe2000001ff00 */
[----:B------:R-:W-:Y:S01]  /*1a80*/  IMAD.MOV.U32 R4, RZ, RZ, RZ ;  /* 0x000000ffff047224 */ /* 0x000fe200078e00ff */
[----:B------:R-:W-:Y:S01]  /*1a90*/  CS2R R8, SRZ ;  /* 0x0000000000087805 */ /* 0x000fe2000001ff00 */
[----:B------:R-:W-:-:S07]  /*1aa0*/  IMAD.U32 R5, RZ, RZ, UR4 ;  /* 0x00000004ff057e24 */ /* 0x000fce000f8e00ff */
.L_x_11:
[----:B------:R-:W-:-:S06]  /*1ab0*/  IMAD R18, R2, 0x4, R1 ;  /* 0x0000000402127824 */ /* 0x000fcc00078e0201 */
[----:B------:R-:W5:Y:S01]  /*1ac0*/  LDL R18, [R18+0x4] ;  /* 0x0000040012127983 */ /* 0x000f620000100800 */
[----:B------:R-:W-:Y:S01]  /*1ad0*/  IMAD.SHL.U32 R19, R2, 0x20, RZ ;  /* 0x0000002002137824 */ /* 0x000fe200078e00ff */
[----:B------:R-:W-:-:S06]  /*1ae0*/  UMOV UR4, URZ ;  /* 0x000000ff00047c82 */ /* 0x000fcc0008000000 */
.L_x_10:
        /* <DEDUP_REMOVED lines=176> */
[----:B------:R0:W-:Y:S04]  /*25f0*/  STL.64 [R1+0x8], R8 ;  /* 0x0000080801007387 */ /* 0x0001e80000100a00 */
[----:B------:R0:W-:Y:S04]  /*2600*/  STL [R1+0x4], R3 ;  /* 0x0000040301007387 */ /* 0x0001e80000100800 */
[----:B------:R0:W-:Y:S02]  /*2610*/  STL.64 [R1+0x10], R4 ;  /* 0x0000100401007387 */ /* 0x0001e40000100a00 */
.L_x_5:
[----:B------:R-:W-:Y:S05]  /*2620*/  BSYNC.RECONVERGENT B1 ;  /* 0x0000000000017941 */ /* 0x000fea0003800200 */
.L_x_4:
[----:B------:R-:W-:Y:S01]  /*2630*/  ISETP.GT.U32.AND P0, PT, R12, 0x3, PT ;  /* 0x000000030c00780c */ /* 0x000fe20003f04070 */
[----:B------:R-:W-:Y:S01]  /*2640*/  VIADD R14, R14, 0x1 ;  /* 0x000000010e0e7836 */ /* 0x000fe20000000000 */
[--C-:B------:R-:W-:Y:S02]  /*2650*/  SHF.R.U64 R12, R12, 0x2, R13.reuse ;  /* 0x000000020c0c7819 */ /* 0x100fe4000000120d */
[----:B------:R-:W-:Y:S02]  /*2660*/  ISETP.GT.U32.AND.EX P0, PT, R13, RZ, PT, P0 ;  /* 0x000000ff0d00720c */ /* 0x000fe40003f04100 */
[----:B------:R-:W-:-:S11]  /*2670*/  SHF.R.U32.HI R13, RZ, 0x2, R13 ;  /* 0x00000002ff0d7819 */ /* 0x000fd6000001160d */
[----:B------:R-:W-:Y:S05]  /*2680*/  @P0 BRA `(.L_x_12) ;  /* 0xffffffd800e00947 */ /* 0x000fea000383ffff */
.L_x_3:
[----:B------:R-:W-:Y:S05]  /*2690*/  BSYNC.RECONVERGENT B0 ;  /* 0x0000000000007941 */ /* 0x000fea0003800200 */
.L_x_2:
[----:B-1----:R-:W-:Y:S01]  /*26a0*/  LOP3.LUT R2, R0, 0xaad26b49, RZ, 0x3c, !PT ;  /* 0xaad26b4900027812 */ /* 0x002fe200078e3cff */
[----:B------:R-:W-:Y:S01]  /*26b0*/  IMAD.MOV.U32 R13, RZ, RZ, -0x75bd8fc ;  /* 0xf8a42704ff0d7424 */ /* 0x000fe200078e00ff */
[----:B------:R1:W-:Y:S01]  /*26c0*/  STL.64 [R1+0x18], RZ ;  /* 0x000018ff01007387 */ /* 0x0003e20000100a00 */
[----:B------:R-:W-:Y:S01]  /*26d0*/  IMAD.MOV.U32 R10, RZ, RZ, -0x23270784 ;  /* 0xdcd8f87cff0a7424 */ /* 0x000fe200078e00ff */
[----:B------:R-:W-:Y:S01]  /*26e0*/  BSSY.RECONVERGENT B0, `(.L_x_13) ;  /* 0x000025c000007945 */ /* 0x000fe20003800200 */
[----:B------:R-:W-:Y:S01]  /*26f0*/  IMAD R2, R2, 0x4182bed5, RZ ;  /* 0x4182bed502027824 */ /* 0x000fe200078e02ff */
[----:B------:R1:W-:Y:S03]  /*2700*/  STL [R1+0x20], RZ ;  /* 0x000020ff01007387 */ /* 0x0003e60000100800 */
[C---:B------:R-:W-:Y:S01]  /*2710*/  VIADD R11, R2.reuse, 0x583f19 ;  /* 0x00583f19020b7836 */ /* 0x040fe20000000000 */
[C---:B------:R-:W-:Y:S01]  /*2720*/  LOP3.LUT R12, R2.reuse, 0x159a55e5, RZ, 0x3c, !PT ;  /* 0x159a55e5020c7812 */ /* 0x040fe200078e3cff */
[C---:B0-----:R-:W-:Y:S01]  /*2730*/  VIADD R8, R2.reuse, 0xd9f6dc18 ;  /* 0xd9f6dc1802087836 */ /* 0x041fe20000000000 */
[----:B------:R1:W-:Y:S01]  /*2740*/  STL.64 [R1+0x28], RZ ;  /* 0x000028ff01007387 */ /* 0x0003e20000100a00 */
[----:B------:R-:W-:-:S02]  /*2750*/  VIADD R9, R2, 0x75bcd15 ;  /* 0x075bcd1502097836 */ /* 0x000fc40000000000 */
[----:B------:R-:W-:Y:S01]  /*2760*/  VIADD R2, R0, 0x1 ;  /* 0x0000000100027836 */ /* 0x000fe20000000000 */
[----:B------:R1:W-:Y:S04]  /*2770*/  STL.64 [R1+0x38], R12 ;  /* 0x0000380c01007387 */ /* 0x0003e80000100a00 */
[----:B------:R1:W-:Y:S01]  /*2780*/  STL.64 [R1+0x30], R8 ;  /* 0x0000300801007387 */ /* 0x0003e20000100a00 */
[----:B------:R-:W-:-:S03]  /*2790*/  ISETP.NE.AND P0, PT, R2, RZ, PT ;  /* 0x000000ff0200720c */ /* 0x000fc60003f05270 */
[----:B------:R1:W-:Y:S10]  /*27a0*/  STL.64 [R1+0x40], R10 ;  /* 0x0000400a01007387 */ /* 0x0003f40000100a00 */
[----:B------:R-:W-:Y:S05]  /*27b0*/  @!P0 BRA `(.L_x_14) ;  /* 0x0000002400388947 */ /* 0x000fea0003800000 */
[----:B------:R-:W-:Y:S02]  /*27c0*/  IMAD.MOV.U32 R4, RZ, RZ, R2 ;  /* 0x000000ffff047224 */ /* 0x000fe400078e0002 */
[----:B------:R-:W-:Y:S02]  /*27d0*/  IMAD.MOV.U32 R21, RZ, RZ, RZ ;  /* 0x000000ffff157224 */ /* 0x000fe400078e00ff */
[----:B-1----:R-:W-:-:S07]  /*27e0*/  IMAD.MOV.U32 R8, RZ, RZ, RZ ;  /* 0x000000ffff087224 */ /* 0x002fce00078e00ff */
.L_x_23:
[----:B------:R-:W-:Y:S01]  /*27f0*/  LOP3.LUT R2, R4, 0x3, RZ, 0xc0, !PT ;  /* 0x0000000304027812 */ /* 0x000fe200078ec0ff */
[----:B------:R-:W-:Y:S03]  /*2800*/  BSSY.RECONVERGENT B1, `(.L_x_15) ;  /* 0x0000243000017945 */ /* 0x000fe60003800200 */
[----:B------:R-:W-:-:S04]  /*2810*/  ISETP.NE.U32.AND P0, PT, R2, RZ, PT ;  /* 0x000000ff0200720c */ /* 0x000fc80003f05070 */
[----:B------:R-:W-:-:S13]  /*2820*/  ISETP.NE.AND.EX P0, PT, RZ, RZ, PT, P0 ;  /* 0x000000ffff00720c */ /* 0x000fda0003f05300 */
[----:B0-----:R-:W-:Y:S05]  /*2830*/  @!P0 BRA `(.L_x_16) ;  /* 0x0000002000fc8947 */ /* 0x001fea0003800000 */
[----:B------:R-:W0:Y:S01]  /*2840*/  LDC.64 R16, c[0x4][0x8] ;  /* 0x01000200ff107b82 */ /* 0x000e220000000a00 */
[----:B------:R-:W-:Y:S01]  /*2850*/  IMAD.MOV.U32 R23, RZ, RZ, RZ ;  /* 0x000000ffff177224 */ /* 0x000fe200078e00ff */
[----:B------:R-:W-:Y:S02]  /*2860*/  CS2R R10, SRZ ;  /* 0x00000000000a7805 */ /* 0x000fe4000001ff00 */
[----:B------:R-:W-:Y:S01]  /*2870*/  CS2R R12, SRZ ;  /* 0x00000000000c7805 */ /* 0x000fe2000001ff00 */
[----:B------:R-:W-:Y:S02]  /*2880*/  IMAD.MOV.U32 R9, RZ, RZ, RZ ;  /* 0x000000ffff097224 */ /* 0x000fe400078e00ff */
[----:B0-----:R-:W-:-:S07]  /*2890*/  IMAD.WIDE.U32 R16, R8, 0xc80, R16 ;  /* 0x00000c8008107825 */ /* 0x001fce00078e0010 */
.L_x_18:
[----:B------:R-:W-:-:S06]  /*28a0*/  IMAD R2, R23, 0x4, R6 ;  /* 0x0000000417027824 */ /* 0x000fcc00078e0206 */
[----:B------:R-:W5:Y:S01]  /*28b0*/  LDL R2, [R2+0x4] ;  /* 0x0000040002027983 */ /* 0x000f620000100800 */
[----:B------:R-:W-:-:S05]  /*28c0*/  UMOV UR4, URZ ;  /* 0x000000ff00047c82 */ /* 0x000fca0008000000 */
.L_x_17:
[----:B-----5:R-:W-:Y:S01]  /*28d0*/  SHF.R.U32.HI R20, RZ, UR4, R2 ;  /* 0x00000004ff147c19 */ /* 0x020fe20008011602 */
[----:B------:R-:W-:-:S03]  /*28e0*/  IMAD.SHL.U32 R14, R23, 0x20, RZ ;  /* 0x00000020170e7824 */ /* 0x000fc600078e00ff */
[----:B------:R-:W-:Y:S01]  /*28f0*/  LOP3.LUT R18, R20, 0x1, RZ, 0xc0, !PT ;  /* 0x0000000114127812 */ /* 0x000fe200078ec0ff */
[----:B------:R-:W-:-:S03]  /*2900*/  VIADD R14, R14, UR4 ;  /* 0x000000040e0e7c36 */ /* 0x000fc60008000000 */
[----:B------:R-:W-:Y:S01]  /*2910*/  ISETP.NE.U32.AND P0, PT, R18, 0x1, PT ;  /* 0x000000011200780c */ /* 0x000fe20003f05070 */
[----:B------:R-:W-:-:S03]  /*2920*/  IMAD R19, R14, 0x5, RZ ;  /* 0x000000050e137824 */ /* 0x000fc600078e02ff */
[----:B------:R-:W-:Y:S01]  /*2930*/  R2P PR, R20, 0x7e ;  /* 0x0000007e14007804 */ /* 0x000fe20000000000 */
[----:B------:R-:W-:-:S08]  /*2940*/  IMAD.WIDE.U32 R18, R19, 0x4, R16 ;  /* 0x0000000413127825 */ /* 0x000fd000078e0010 */
[----:B------:R-:W2:Y:S04]  /*2950*/  @!P0 LDG.E R22, desc[UR6][R18.64+0x10] ;  /* 0x0000100612168981 */ /* 0x000ea8000c1e1900 */
[----:B------:R-:W3:Y:S04]  /*2960*/  @!P0 LDG.E R14, desc[UR6][R18.64] ;  /* 0x00000006120e8981 */ /* 0x000ee8000c1e1900 */
[----:B------:R-:W4:Y:S04]  /*2970*/  @P1 LDG.E R24, desc[UR6][R18.64+0x24] ;  /* 0x0000240612181981 */ /* 0x000f28000c1e1900 */
[----:B------:R-:W4:Y:S04]  /*2980*/  @P2 LDG.E R26, desc[UR6][R18.64+0x38] ;  /* 0x00003806121a2981 */ /* 0x000f28000c1e1900 */
[----:B------:R-:W4:Y:S04]  /*2990*/  @P3 LDG.E R28, desc[UR6][R18.64+0x4c] ;  /* 0x00004c06121c3981 */ /* 0x000f28000c1e1900 */
[----:B------:R-:W4:Y:S04]  /*29a0*/  @!P0 LDG.E R25, desc[UR6][R18.64+0x4] ;  /* 0x0000040612198981 */ /* 0x000f28000c1e1900 */
[----:B------:R-:W4:Y:S04]  /*29b0*/  @!P0 LDG.E R27, desc[UR6][R18.64+0xc] ;  /* 0x00000c06121b8981 */ /* 0x000f28000c1e1900 */
[----:B------:R-:W4:Y:S01]  /*29c0*/  @P4 LDG.E R29, desc[UR6][R18.64+0x54] ;  /* 0x00005406121d4981 */ /* 0x000f22000c1e1900 */
[----:B--2---:R-:W-:-:S03]  /*29d0*/  @!P0 LOP3.LUT R11, R11, R22, RZ, 0x3c, !PT ;  /* 0x000000160b0b8212 */ /* 0x004fc600078e3cff */
[----:B------:R-:W2:Y:S01]  /*29e0*/  @P4 LDG.E R22, desc[UR6][R18.64+0x60] ;  /* 0x0000600612164981 */ /* 0x000ea2000c1e1900 */
[----:B---3--:R-:W-:-:S03]  /*29f0*/  @!P0 LOP3.LUT R9, R9, R14, RZ, 0x3c, !PT ;  /* 0x0000000e09098212 */ /* 0x008fc600078e3cff */
[----:B------:R-:W3:Y:S01]  /*2a00*/  @!P0 LDG.E R14, desc[UR6][R18.64+0x8] ;  /* 0x00000806120e8981 */ /* 0x000ee2000c1e1900 */
[----:B----4-:R-:W-:-:S03]  /*2a10*/  @P1 LOP3.LUT R11, R11, R24, RZ, 0x3c, !PT ;  /* 0x000000180b0b1212 */ /* 0x010fc600078e3cff */
[----:B------:R-:W4:Y:S01]  /*2a20*/  @P5 LDG.E R24, desc[UR6][R18.64+0x74] ;  /* 0x0000740612185981 */ /* 0x000f22000c1e1900 */
[----:B------:R-:W-:-:S04]  /*2a30*/  @P2 LOP3.LUT R11, R11, R26, RZ, 0x3c, !PT ;  /* 0x0000001a0b0b2212 */ /* 0x000fc800078e3cff */
[----:B------:R-:W-:Y:S02]  /*2a40*/  @P3 LOP3.LUT R11, R11, R28, RZ, 0x3c, !PT ;  /* 0x0000001c0b0b3212 */ /* 0x000fe400078e3cff */
[----:B------:R-:W-:Y:S02]  /*2a50*/  @!P0 LOP3.LUT R12, R12, R25, RZ, 0x3c, !PT ;  /* 0x000000190c0c8212 */ /* 0x000fe400078e3cff */
[----:B------:R-:W4:Y:S01]  /*2a60*/  @P1 LDG.E R25, desc[UR6][R18.64+0x18] ;  /* 0x0000180612191981 */ /* 0x000f22000c1e1900 */
[----:B------:R-:W-:-:S03]  /*2a70*/  @!P0 LOP3.LUT R10, R10, R27, RZ, 0x3c, !PT ;  /* 0x0000001b0a0a8212 */ /* 0x000fc600078e3cff */
[----:B------:R-:W4:Y:S01]  /*2a80*/  @P1 LDG.E R27, desc[UR6][R18.64+0x20] ;  /* 0x00002006121b1981 */ /* 0x000f22000c1e1900 */
[----:B--2---:R-:W-:-:S03]  /*2a90*/  @P4 LOP3.LUT R11, R11, R22, RZ, 0x3c, !PT ;  /* 0x000000160b0b4212 */ /* 0x004fc600078e3cff */
[----:B------:R-:W2:Y:S01]  /*2aa0*/  @P1 LDG.E R22, desc[UR6][R18.64+0x1c] ;  /* 0x00001c0612161981 */ /* 0x000ea2000c1e1900 */
[----:B---3--:R-:W-:-:S03]  /*2ab0*/  @!P0 LOP3.LUT R13, R13, R14, RZ, 0x3c, !PT ;  /* 0x0000000e0d0d8212 */ /* 0x008fc600078e3cff */
[----:B------:R-:W3:Y:S01]  /*2ac0*/  @P1 LDG.E R14, desc[UR6][R18.64+0x14] ;  /* 0x00001406120e1981 */ /* 0x000ee2000c1e1900 */
[----:B----4-:R-:W-:-:S03]  /*2ad0*/  @P5 LOP3.LUT R11, R11, R24, RZ, 0x3c, !PT ;  /* 0x000000180b0b5212 */ /* 0x010fc600078e3cff */
[----:B------:R-:W4:Y:S01]  /*2ae0*/  @P6 LDG.E R24, desc[UR6][R18.64+0x88] ;  /* 0x0000880612186981 */ /* 0x000f22000c1e1900 */
[----:B------:R-:W-:-:S03]  /*2af0*/  @P1 LOP3.LUT R12, R12, R25, RZ, 0x3c, !PT ;  /* 0x000000190c0c1212 */ /* 0x000fc600078e3cff */
[----:B------:R-:W4:Y:S01]  /*2b00*/  @P2 LDG.E R25, desc[UR6][R18.64+0x2c] ;  /* 0x00002c0612192981 */ /* 0x000f22000c1e1900 */
[----:B------:R-:W-:-:S03]  /*2b10*/  @P1 LOP3.LUT R10, R10, R27, RZ, 0x3c, !PT ;  /* 0x0000001b0a0a1212 */ /* 0x000fc600078e3cff */
        /* <DEDUP_REMOVED lines=25> */
[----:B------:R-:W-:Y:S02]  /*2cb0*/  @P4 LOP3.LUT R12, R12, R29, RZ, 0x3c, !PT ;  /* 0x0000001d0c0c4212 */ /* 0x000fe400078e3cff */
[----:B------:R-:W-:Y:S01]  /*2cc0*/  LOP3.LUT P0, RZ, R20, 0x80, RZ, 0xc0, !PT ;  /* 0x0000008014ff7812 */ /* 0x000fe2000780c0ff */
[----:B------:R-:W3:Y:S01]  /*2cd0*/  @P6 LDG.E R29, desc[UR6][R18.64+0x84] ;  /* 0x00008406121d6981 */ /* 0x000ee2000c1e1900 */
[----:B----4-:R-:W-:-:S03]  /*2ce0*/  @P4 LOP3.LUT R10, R10, R25, RZ, 0x3c, !PT ;  /* 0x000000190a0a4212 */ /* 0x010fc600078e3cff */
[----:B------:R-:W4:Y:S01]  /*2cf0*/  @P5 LDG.E R25, desc[UR6][R18.64+0x70] ;  /* 0x0000700612195981 */ /* 0x000f22000c1e1900 */
[----:B------:R-:W-:-:S03]  /*2d00*/  @P5 LOP3.LUT R12, R12, R27, RZ, 0x3c, !PT ;  /* 0x0000001b0c0c5212 */ /* 0x000fc600078e3cff */
[----:B------:R-:W4:Y:S01]  /*2d10*/  @P6 LDG.E R27, desc[UR6][R18.64+0x7c] ;  /* 0x00007c06121b6981 */ /* 0x000f22000c1e1900 */
[----:B--2---:R-:W-:-:S03]  /*2d20*/  @P5 LOP3.LUT R9, R9, R22, RZ, 0x3c, !PT ;  /* 0x0000001609095212 */ /* 0x004fc600078e3cff */
[----:B------:R-:W2:Y:S01]  /*2d30*/  @P6 LDG.E R22, desc[UR6][R18.64+0x80] ;  /* 0x0000800612166981 */ /* 0x000ea2000c1e1900 */
[----:B---3--:R-:W-:-:S03]  /*2d40*/  @P4 LOP3.LUT R13, R13, R14, RZ, 0x3c, !PT ;  /* 0x0000000e0d0d4212 */ /* 0x008fc600078e3cff */
[----:B------:R-:W3:Y:S01]  /*2d50*/  @P6 LDG.E R14, desc[UR6][R18.64+0x78] ;  /* 0x00007806120e6981 */ /* 0x000ee2000c1e1900 */
[----:B------:R-:W-:-:S03]  /*2d60*/  @P5 LOP3.LUT R13, R13, R24, RZ, 0x3c, !PT ;  /* 0x000000180d0d5212 */ /* 0x000fc600078e3cff */
        /* <DEDUP_REMOVED lines=10> */
[----:B------:R-:W-:Y:S02]  /*2e10*/  @P0 LOP3.LUT R11, R11, R24, RZ, 0x3c, !PT ;  /* 0x000000180b0b0212 */ /* 0x000fe400078e3cff */
[----:B----4-:R-:W-:Y:S02]  /*2e20*/  @P0 LOP3.LUT R12, R12, R25, RZ, 0x3c, !PT ;  /* 0x000000190c0c0212 */ /* 0x010fe400078e3cff */
[----:B------:R-:W-:Y:S02]  /*2e30*/  @P0 LOP3.LUT R10, R10, R27, RZ, 0x3c, !PT ;  /* 0x0000001b0a0a0212 */ /* 0x000fe400078e3cff */
[----:B--2---:R-:W-:Y:S02]  /*2e40*/  @P0 LOP3.LUT R13, R13, R22, RZ, 0x3c, !PT ;  /* 0x000000160d0d0212 */ /* 0x004fe400078e3cff */
        /* <DEDUP_REMOVED lines=16> */
[----:B------:R-:W-:Y:S02]  /*2f50*/  @P2 LOP3.LUT R11, R11, R28, RZ, 0x3c, !PT ;  /* 0x0000001c0b0b2212 */ /* 0x000fe400078e3cff */
[----:B------:R-:W-:Y:S02]  /*2f60*/  @P0 LOP3.LUT R10, R10, R27, RZ, 0x3c, !PT ;  /* 0x0000001b0a0a0212 */ /* 0x000fe400078e3cff */
        /* <DEDUP_REMOVED lines=9> */
[----:B------:R-:W-:-:S03]  /*3000*/  LOP3.LUT P0, RZ, R20, 0x8000, RZ, 0xc0, !PT ;  /* 0x0000800014ff7812 */ /* 0x000fc6000780c0ff */
        /* <DEDUP_REMOVED lines=9> */
[----:B---3--:R-:W-:Y:S02]  /*30a0*/  @P1 LOP3.LUT R13, R13, R24, RZ, 0x3c, !PT ;  /* 0x000000180d0d1212 */ /* 0x008fe400078e3cff */
[----:B------:R-:W-:Y:S01]  /*30b0*/  @P2 LOP3.LUT R10, R10, R29, RZ, 0x3c, !PT ;  /* 0x0000001d0a0a2212 */ /* 0x000fe200078e3cff */
[----:B------:R-:W3:Y:S01]  /*30c0*/  @P0 LDG.E R24, desc[UR6][R18.64+0x13c] ;  /* 0x00013c0612180981 */ /* 0x000ee2000c1e1900 */
[----:B------:R-:W-:-:S03]  /*30d0*/  @P2 LOP3.LUT R13, R13, R20, RZ, 0x3c, !PT ;  /* 0x000000140d0d2212 */ /* 0x000fc600078e3cff */
[----:B------:R-:W3:Y:S04]  /*30e0*/  @P4 LDG.E R20, desc[UR6][R18.64+0xf0] ;  /* 0x0000f00612144981 */ /* 0x000ee8000c1e1900 */
        /* <DEDUP_REMOVED lines=38> */
[----:B----4-:R-:W-:Y:S02]  /*3350*/  @P0 LOP3.LUT R12, R12, R27, RZ, 0x3c, !PT ;  /* 0x0000001b0c0c0212 */ /* 0x010fe400078e3cff */
[----:B------:R-:W-:Y:S02]  /*3360*/  @P6 LOP3.LUT R13, R13, R14, RZ, 0x3c, !PT ;  /* 0x0000000e0d0d6212 */ /* 0x000fe400078e3cff */
[----:B------:R-:W-:-:S04]  /*3370*/  @P6 LOP3.LUT R10, R10, R25, RZ, 0x3c, !PT ;  /* 0x000000190a0a6212 */ /* 0x000fc800078e3cff */
[----:B------:R-:W-:Y:S02]  /*3380*/  @P0 LOP3.LUT R10, R10, R29, RZ, 0x3c, !PT ;  /* 0x0000001d0a0a0212 */ /* 0x000fe400078e3cff */
[----:B--2---:R-:W-:Y:S01]  /*3390*/  @P0 LOP3.LUT R13, R13, R22, RZ, 0x3c, !PT ;  /* 0x000000160d0d0212 */ /* 0x004fe200078e3cff */
        /* <DEDUP_REMOVED lines=12> */
[----:B------:R-:W-:Y:S01]  /*3460*/  IMAD.MOV.U32 R23, RZ, RZ, RZ ;  /* 0x000000ffff177224 */ /* 0x000fe200078e00ff */
[----:B------:R-:W-:Y:S01]  /*3470*/  CS2R R12, SRZ ;  /* 0x00000000000c7805 */ /* 0x000fe2000001ff00 */
[----:B------:R-:W-:Y:S02]  /*3480*/  IMAD.MOV.U32 R10, RZ, RZ, RZ ;  /* 0x000000ffff0a7224 */ /* 0x000fe400078e00ff */
[----:B------:R-:W-:Y:S02]  /*3490*/  IMAD.MOV.U32 R9, RZ, RZ, RZ ;  /* 0x000000ffff097224 */ /* 0x000fe400078e00ff */
[----:B------:R-:W-:-:S07]  /*34a0*/  IMAD.U32 R11, RZ, RZ, UR4 ;  /* 0x00000004ff0b7e24 */ /* 0x000fce000f8e00ff */
.L_x_20:
[----:B------:R-:W-:-:S06]  /*34b0*/  IMAD R2, R23, 0x4, R6 ;  /* 0x0000000417027824 */ /* 0x000fcc00078e0206 */
[----:B------:R-:W5:Y:S01]  /*34c0*/  LDL R2, [R2+0x4] ;  /* 0x0000040002027983 */ /* 0x000f620000100800 */
[----:B------:R-:W-:-:S05]  /*34d0*/  UMOV UR4, URZ ;  /* 0x000000ff00047c82 */ /* 0x000fca0008000000 */
.L_x_19:
        /* <DEDUP_REMOVED lines=185> */
[----:B------:R-:W-:Y:S01]  /*4070*/  IMAD.MOV.U32 R23, RZ, RZ, RZ ;  /* 0x000000ffff177224 */ /* 0x000fe200078e00ff */
[----:B------:R-:W-:Y:S01]  /*4080*/  CS2R R12, SRZ ;  /* 0x00000000000c7805 */ /* 0x000fe2000001ff00 */
[----:B------:R-:W-:Y:S02]  /*4090*/  IMAD.MOV.U32 R10, RZ, RZ, RZ ;  /* 0x000000ffff0a7224 */ /* 0x000fe400078e00ff */
[----:B------:R-:W-:Y:S02]  /*40a0*/  IMAD.MOV.U32 R9, RZ, RZ, RZ ;  /* 0x000000ffff097224 */ /* 0x000fe400078e00ff */
[----:B------:R-:W-:-:S07]  /*40b0*/  IMAD.U32 R11, RZ, RZ, UR4 ;  /* 0x00000004ff0b7e24 */ /* 0x000fce000f8e00ff */
.L_x_22:
[----:B------:R-:W-:-:S06]  /*40c0*/  IMAD R2, R23, 0x4, R6 ;  /* 0x0000000417027824 */ /* 0x000fcc00078e0206 */
[----:B------:R-:W5:Y:S01]  /*40d0*/  LDL R2, [R2+0x4] ;  /* 0x0000040002027983 */ /* 0x000f620000100800 */
[----:B------:R-:W-:-:S05]  /*40e0*/  UMOV UR4, URZ ;  /* 0x000000ff00047c82 */ /* 0x000fca0008000000 */
.L_x_21:
        /* <DEDUP_REMOVED lines=177> */
[----:B------:R0:W-:Y:S04]  /*4c00*/  STL.64 [R1+0x38], R12 ;  /* 0x0000380c01007387 */ /* 0x0001e80000100a00 */
[----:B------:R0:W-:Y:S04]  /*4c10*/  STL [R1+0x34], R9 ;  /* 0x0000340901007387 */ /* 0x0001e80000100800 */
[----:B------:R0:W-:Y:S02]  /*4c20*/  STL.64 [R1+0x40], R10 ;  /* 0x0000400a01007387 */ /* 0x0001e40000100a00 */
.L_x_16:
[----:B------:R-:W-:Y:S05]  /*4c30*/  BSYNC.RECONVERGENT B1 ;  /* 0x0000000000017941 */ /* 0x000fea0003800200 */
.L_x_15:
[----:B------:R-:W-:Y:S01]  /*4c40*/  ISETP.GT.U32.AND P0, PT, R4, 0x3, PT ;  /* 0x000000030400780c */ /* 0x000fe20003f04070 */
[----:B------:R-:W-:Y:S01]  /*4c50*/  VIADD R8, R8, 0x1 ;  /* 0x0000000108087836 */ /* 0x000fe20000000000 */
[--C-:B------:R-:W-:Y:S02]  /*4c60*/  SHF.R.U64 R4, R4, 0x2, R21.reuse ;  /* 0x0000000204047819 */ /* 0x100fe40000001215 */
[----:B------:R-:W-:Y:S02]  /*4c70*/  ISETP.GT.U32.AND.EX P0, PT, R21, RZ, PT, P0 ;  /* 0x000000ff1500720c */ /* 0x000fe40003f04100 */
[----:B------:R-:W-:-:S11]  /*4c80*/  SHF.R.U32.HI R21, RZ, 0x2, R21 ;  /* 0x00000002ff157819 */ /* 0x000fd60000011615 */
[----:B------:R-:W-:Y:S05]  /*4c90*/  @P0 BRA `(.L_x_23) ;  /* 0xffffffd800d40947 */ /* 0x000fea000383ffff */
.L_x_14:
[----:B------:R-:W-:Y:S05]  /*4ca0*/  BSYNC.RECONVERGENT B0 ;  /* 0x0000000000007941 */ /* 0x000fea0003800200 */
.L_x_13:
[----:B------:R-:W-:-:S04]  /*4cb0*/  VIMNMX.U32 R2, PT, PT, R15, R0, !PT ;  /* 0x000000000f027248 */ /* 0x000fc80007fe0000 */
[----:B------:R-:W-:-:S13]  /*4cc0*/  ISETP.GT.U32.AND P0, PT, R2, 0xff, PT ;  /* 0x000000ff0200780c */ /* 0x000fda0003f04070 */
[----:B------:R-:W-:Y:S05]  /*4cd0*/  @P0 EXIT ;  /* 0x000000000000094d */ /* 0x000fea0003800000 */
[----:B01----:R-:W0:Y:S01]  /*4ce0*/  LDC.64 R12, c[0x0][0x380] ;  /* 0x0000e000ff0c7b82 */ /* 0x003e220000000a00 */
[----:B------:R-:W-:Y:S01]  /*4cf0*/  VIADD R2, R0, 0x1 ;  /* 0x0000000100027836 */ /* 0x000fe20000000000 */
[----:B------:R-:W1:Y:S01]  /*4d00*/  LDCU.64 UR4, c[0x0][0x390] ;  /* 0x00007200ff0477ac */ /* 0x000e620008000a00 */
[----:B------:R-:W-:Y:S02]  /*4d10*/  IMAD.SHL.U32 R17, R15, 0x100, RZ ;  /* 0x000001000f117824 */ /* 0x000fe400078e00ff */
[----:B------:R-:W-:Y:S01]  /*4d20*/  IMAD.SHL.U32 R7, R7, 0x100, RZ ;  /* 0x0000010007077824 */ /* 0x000fe200078e00ff */
[----:B------:R-:W-:Y:S01]  /*4d30*/  PRMT R19, R2, 0x6540, R15 ;  /* 0x0000654002137816 */ /* 0x000fe2000000000f */
[C---:B------:R-:W-:Y:S02]  /*4d40*/  IMAD.IADD R23, R0.reuse, 0x1, R17 ;  /* 0x0000000100177824 */ /* 0x040fe400078e0211 */
[----:B------:R-:W-:Y:S01]  /*4d50*/  VIADD R2, R0, 0xffffffff ;  /* 0xffffffff00027836 */ /* 0x000fe20000000000 */
[----:B------:R-:W-:Y:S01]  /*4d60*/  LOP3.LUT R21, R7, 0xff00, RZ, 0xc0, !PT ;  /* 0x0000ff0007157812 */ /* 0x000fe200078ec0ff */
[----:B------:R-:W-:-:S04]  /*4d70*/  VIADD R17, R17, 0xffffff00 ;  /* 0xffffff0011117836 */ /* 0x000fc80000000000 */
[----:B------:R-:W-:Y:S02]  /*4d80*/  IMAD.IADD R25, R0, 0x1, R21 ;  /* 0x0000000100197824 */ /* 0x000fe400078e0215 */
[----:B0-----:R-:W-:Y:S01]  /*4d90*/  IMAD.WIDE.U32 R6, R23, 0x4, R12 ;  /* 0x0000000417067825 */ /* 0x001fe200078e000c */
[----:B------:R-:W-:Y:S02]  /*4da0*/  PRMT R23, R2, 0x6540, R15 ;  /* 0x0000654002177816 */ /* 0x000fe4000000000f */
[----:B------:R-:W-:Y:S01]  /*4db0*/  LOP3.LUT R17, R17, 0xff00, RZ, 0xc0, !PT ;  /* 0x0000ff0011117812 */ /* 0x000fe200078ec0ff */
[--C-:B------:R-:W-:Y:S01]  /*4dc0*/  IMAD.WIDE.U32 R18, R19, 0x4, R12.reuse ;  /* 0x0000000413127825 */ /* 0x100fe200078e000c */
[----:B------:R-:W2:Y:S03]  /*4dd0*/  LDG.E R21, desc[UR6][R6.64] ;  /* 0x0000000606157981 */ /* 0x000ea6000c1e1900 */
[----:B------:R-:W-:Y:S01]  /*4de0*/  IMAD.WIDE.U32 R22, R23, 0x4, R12 ;  /* 0x0000000417167825 */ /* 0x000fe200078e000c */
[----:B------:R-:W2:Y:S04]  /*4df0*/  LDG.E R10, desc[UR6][R18.64] ;  /* 0x00000006120a7981 */ /* 0x000ea8000c1e1900 */
[----:B------:R-:W3:Y:S01]  /*4e00*/  LDG.E R4, desc[UR6][R22.64] ;  /* 0x0000000616047981 */ /* 0x000ee2000c1e1900 */
[----:B------:R-:W-:-:S04]  /*4e10*/  IMAD.IADD R17, R0, 0x1, R17 ;  /* 0x0000000100117824 */ /* 0x000fc800078e0211 */
[----:B------:R-:W-:-:S04]  /*4e20*/  IMAD.WIDE.U32 R16, R17, 0x4, R12 ;  /* 0x0000000411107825 */ /* 0x000fc800078e000c */
[----:B------:R-:W-:Y:S02]  /*4e30*/  IMAD.WIDE.U32 R24, R25, 0x4, R12 ;  /* 0x0000000419187825 */ /* 0x000fe400078e000c */
[----:B------:R0:W4:Y:S04]  /*4e40*/  LDG.E R16, desc[UR6][R16.64] ;  /* 0x0000000610107981 */ /* 0x000128000c1e1900 */
[----:B------:R-:W5:Y:S01]  /*4e50*/  LDG.E R8, desc[UR6][R24.64] ;  /* 0x0000000618087981 */ /* 0x000f62000c1e1900 */
[----:B------:R-:W-:-:S04]  /*4e60*/  SHF.R.U32.HI R2, RZ, 0x2, R3 ;  /* 0x00000002ff027819 */ /* 0x000fc80000011603 */
[----:B------:R-:W-:Y:S01]  /*4e70*/  LOP3.LUT R2, R2, R3, RZ, 0x3c, !PT ;  /* 0x0000000302027212 */ /* 0x000fe200078e3cff */
[----:B------:R-:W-:Y:S01]  /*4e80*/  IMAD.SHL.U32 R3, R5, 0x10, RZ ;  /* 0x0000001005037824 */ /* 0x000fe200078e00ff */
[----:B------:R-:W-:-:S03]  /*4e90*/  LOP3.LUT R15, R15, 0xaad26b49, RZ, 0x3c, !PT ;  /* 0xaad26b490f0f7812 */ /* 0x000fc600078e3cff */
[----:B------:R-:W-:-:S05]  /*4ea0*/  IMAD.SHL.U32 R12, R2, 0x2, RZ ;  /* 0x00000002020c7824 */ /* 0x000fca00078e00ff */
[----:B------:R-:W-:Y:S01]  /*4eb0*/  LOP3.LUT R12, R2, R12, R3, 0x96, !PT ;  /* 0x0000000c020c7212 */ /* 0x000fe200078e9603 */
[----:B------:R-:W-:-:S03]  /*4ec0*/  IMAD R2, R15, 0x4182bed5, RZ ;  /* 0x4182bed50f027824 */ /* 0x000fc600078e02ff */
[----:B------:R-:W-:Y:S02]  /*4ed0*/  LOP3.LUT R5, R12, R5, RZ, 0x3c, !PT ;  /* 0x000000050c057212 */ /* 0x000fe400078e3cff */
[----:B------:R-:W-:-:S05]  /*4ee0*/  LOP3.LUT R2, RZ, R2, RZ, 0x33, !PT ;  /* 0x00000002ff027212 */ /* 0x000fca00078e33ff */
[----:B------:R-:W-:-:S04]  /*4ef0*/  IMAD.IADD R2, R5, 0x1, R2 ;  /* 0x0000000105027824 */ /* 0x000fc800078e0202 */
[----:B------:R-:W-:-:S05]  /*4f00*/  IMAD.SHL.U32 R5, R2, 0x2, RZ ;  /* 0x0000000202057824 */ /* 0x000fca00078e00ff */
[----:B------:R-:W-:-:S04]  /*4f10*/  LOP3.LUT R5, R5, 0x2, RZ, 0xc0, !PT ;  /* 0x0000000205057812 */ /* 0x000fc800078ec0ff */
[C---:B0-----:R-:W-:Y:S02]  /*4f20*/  IADD3 R17, PT, PT, -R5.reuse, 0x1, RZ ;  /* 0x0000000105117810 */ /* 0x041fe40007ffe1ff */
[----:B------:R-:W-:Y:S01]  /*4f30*/  LOP3.LUT R0, R0, 0xaad26b49, RZ, 0x3c, !PT ;  /* 0xaad26b4900007812 */ /* 0x000fe200078e3cff */
[----:B------:R-:W-:Y:S01]  /*4f40*/  BSSY.RECONVERGENT B0, `(.L_x_24) ;  /* 0x0000065000007945 */ /* 0x000fe20003800200 */
[----:B--2---:R-:W-:Y:S02]  /*4f50*/  IMAD R12, R10, R21, RZ ;  /* 0x000000150a0c7224 */ /* 0x004fe400078e02ff */
[----:B---3--:R-:W-:Y:S02]  /*4f60*/  IMAD.MOV R14, RZ, RZ, -R4 ;  /* 0x000000ffff0e7224 */ /* 0x008fe400078e0a04 */
[----:B------:R-:W-:Y:S02]  /*4f70*/  IMAD R22, R4, R17, RZ ;  /* 0x0000001104167224 */ /* 0x000fe400078e02ff */
[----:B------:R-:W-:Y:S01]  /*4f80*/  IMAD R23, R14, R21, RZ ;  /* 0x000000150e177224 */ /* 0x000fe200078e02ff */
[----:B------:R-:W-:Y:S01]  /*4f90*/  I2F.F64 R12, R12 ;  /* 0x0000000c000c7312 */ /* 0x000fe20000201c00 */
[----:B------:R-:W-:-:S04]  /*4fa0*/  VIADD R17, R5, 0xffffffff ;  /* 0xffffffff05117836 */ /* 0x000fc80000000000 */
[----:B------:R-:W-:-:S03]  /*4fb0*/  IMAD R18, R17, R10, RZ ;  /* 0x0000000a11127224 */ /* 0x000fc600078e02ff */
[----:B------:R-:W0:Y:S01]  /*4fc0*/  I2F.F64 R14, R23 ;  /* 0x00000017000e7312 */ /* 0x000e220000201c00 */
[-C--:B----4-:R-:W-:Y:S02]  /*4fd0*/  IMAD R10, R16, R21.reuse, RZ ;  /* 0x00000015100a7224 */ /* 0x090fe400078e02ff */
[----:B-----5:R-:W-:-:S05]  /*4fe0*/  IMAD R3, R8, R21, RZ ;  /* 0x0000001508037224 */ /* 0x020fca00078e02ff */
[----:B------:R-:W-:Y:S01]  /*4ff0*/  I2F.F64 R4, R22 ;  /* 0x0000001600047312 */ /* 0x000fe20000201c00 */
[----:B------:R-:W-:-:S07]  /*5000*/  IMAD R16, R17, R16, RZ ;  /* 0x0000001011107224 */ /* 0x000fce00078e02ff */
[----:B------:R-:W2:Y:S01]  /*5010*/  I2F.F64 R18, R18 ;  /* 0x0000001200127312 */ /* 0x000ea20000201c00 */
[----:B0-----:R-:W-:-:S07]  /*5020*/  DADD R14, R14, -R12 ;  /* 0x000000000e0e7229 */ /* 0x001fce000000080c */
[----:B------:R-:W0:Y:S01]  /*5030*/  I2F.F64 R20, R10 ;  /* 0x0000000a00147312 */ /* 0x000e220000201c00 */
[----:B------:R-:W-:-:S07]  /*5040*/  IMAD R8, R17, R8, RZ ;  /* 0x0000000811087224 */ /* 0x000fce00078e02ff */
[----:B------:R-:W3:Y:S01]  /*5050*/  I2F.F64 R12, R16 ;  /* 0x00000010000c7312 */ /* 0x000ee20000201c00 */
[----:B--2---:R-:W-:Y:S02]  /*5060*/  DADD R4, R4, -R18 ;  /* 0x0000000004047229 */ /* 0x004fe40000000812 */
[----:B0-----:R-:W-:-:S05]  /*5070*/  DADD R20, R14, -R20 ;  /* 0x000000000e147229 */ /* 0x001fca0000000814 */
[----:B------:R-:W0:Y:S08]  /*5080*/  I2F.F64 R2, R3 ;  /* 0x0000000300027312 */ /* 0x000e300000201c00 */
[----:B------:R-:W2:Y:S01]  /*5090*/  I2F.F64 R14, R8 ;  /* 0x00000008000e7312 */ /* 0x000ea20000201c00 */
[----:B---3--:R-:W-:Y:S02]  /*50a0*/  DADD R4, R4, -R12 ;  /* 0x0000000004047229 */ /* 0x008fe4000000080c */
[----:B0-----:R-:W-:-:S06]  /*50b0*/  DADD R20, R20, -R2 ;  /* 0x0000000014147229 */ /* 0x001fcc0000000802 */
[----:B--2---:R-:W-:-:S04]  /*50c0*/  DADD R14, R4, -R14 ;  /* 0x00000000040e7229 */ /* 0x004fc8000000080e */
[----:B------:R-:W0:Y:S08]  /*50d0*/  F2I.F64.TRUNC R20, R20 ;  /* 0x0000001400147311 */ /* 0x000e30000030d100 */
[----:B------:R-:W2:Y:S08]  /*50e0*/  F2I.F64.TRUNC R14, R14 ;  /* 0x0000000e000e7311 */ /* 0x000eb0000030d100 */
[----:B0-----:R-:W-:Y:S08]  /*50f0*/  I2F.F64 R4, R20 ;  /* 0x0000001400047312 */ /* 0x001ff00000201c00 */
[----:B--2---:R-:W0:Y:S02]  /*5100*/  I2F.F64 R2, R14 ;  /* 0x0000000e00027312 */ /* 0x004e240000201c00 */
[----:B0-----:R-:W-:Y:S01]  /*5110*/  DADD R2, R2, -R4 ;  /* 0x0000000002027229 */ /* 0x001fe20000000804 */
[----:B------:R-:W-:-:S02]  /*5120*/  IMAD.MOV.U32 R4, RZ, RZ, 0x652b82fe ;  /* 0x652b82feff047424 */ /* 0x000fc400078e00ff */
[----:B------:R-:W-:-:S05]  /*5130*/  IMAD.MOV.U32 R5, RZ, RZ, 0x3ff71547 ;  /* 0x3ff71547ff057424 */ /* 0x000fca00078e00ff */
[----:B-1----:R-:W-:-:S08]  /*5140*/  DMUL R2, R2, -UR4 ;  /* 0x8000000402027c28 */ /* 0x002fd00008000000 */
[----:B------:R-:W-:Y:S01]  /*5150*/  DFMA R4, R2, R4, 6.75539944105574400000e+15 ;  /* 0x433800000204742b */ /* 0x000fe20000000004 */
[----:B------:R-:W-:Y:S01]  /*5160*/  UMOV UR4, 0xfefa39ef ;  /* 0xfefa39ef00047882 */ /* 0x000fe20000000000 */
[----:B------:R-:W-:-:S06]  /*5170*/  UMOV UR5, 0x3fe62e42 ;  /* 0x3fe62e4200057882 */ /* 0x000fcc0000000000 */
[----:B------:R-:W-:-:S08]  /*5180*/  DADD R12, R4, -6.75539944105574400000e+15 ;  /* 0xc3380000040c7429 */ /* 0x000fd00000000000 */
[----:B------:R-:W-:Y:S01]  /*5190*/  DFMA R18, R12, -UR4, R2 ;  /* 0x800000040c127c2b */ /* 0x000fe20008000002 */
[----:B------:R-:W-:Y:S01]  /*51a0*/  UMOV UR4, 0x3b39803f ;  /* 0x3b39803f00047882 */ /* 0x000fe20000000000 */
[----:B------:R-:W-:Y:S01]  /*51b0*/  UMOV UR5, 0x3c7abc9e ;  /* 0x3c7abc9e00057882 */ /* 0x000fe20000000000 */
[----:B------:R-:W-:Y:S02]  /*51c0*/  IMAD.MOV.U32 R14, RZ, RZ, -0x35dec16 ;  /* 0xfca213eaff0e7424 */ /* 0x000fe400078e00ff */
[----:B------:R-:W-:-:S03]  /*51d0*/  IMAD.MOV.U32 R15, RZ, RZ, 0x3e928af3 ;  /* 0x3e928af3ff0f7424 */ /* 0x000fc600078e00ff */
[----:B------:R-:W-:Y:S01]  /*51e0*/  DFMA R12, R12, -UR4, R18 ;  /* 0x800000040c0c7c2b */ /* 0x000fe20008000012 */
[----:B------:R-:W-:Y:S01]  /*51f0*/  UMOV UR4, 0x69ce2bdf ;  /* 0x69ce2bdf00047882 */ /* 0x000fe20000000000 */
[----:B------:R-:W-:-:S06]  /*5200*/  UMOV UR5, 0x3e5ade15 ;  /* 0x3e5ade1500057882 */ /* 0x000fcc0000000000 */
[----:B------:R-:W-:Y:S01]  /*5210*/  DFMA R14, R12, UR4, R14 ;  /* 0x000000040c0e7c2b */ /* 0x000fe2000800000e */
[----:B------:R-:W-:Y:S01]  /*5220*/  UMOV UR4, 0x62401315 ;  /* 0x6240131500047882 */ /* 0x000fe20000000000 */
[----:B------:R-:W-:-:S06]  /*5230*/  UMOV UR5, 0x3ec71dee ;  /* 0x3ec71dee00057882 */ /* 0x000fcc0000000000 */
[----:B------:R-:W-:Y:S01]  /*5240*/  DFMA R14, R12, R14, UR4 ;  /* 0x000000040c0e7e2b */ /* 0x000fe2000800000e */
        /* <DEDUP_REMOVED lines=10> */
[----:B------:R-:W-:Y:S01]  /*52f0*/  UMOV UR5, 0x3f811111 ;  /* 0x3f81111100057882 */ /* 0x000fe20000000000 */
[----:B------:R-:W-:-:S05]  /*5300*/  SHF.R.U32.HI R8, RZ, 0x2, R9 ;  /* 0x00000002ff087819 */ /* 0x000fca0000011609 */
[C---:B------:R-:W-:Y:S01]  /*5310*/  DFMA R14, R12.reuse, R14, UR4 ;  /* 0x000000040c0e7e2b */ /* 0x040fe2000800000e */
[----:B------:R-:W-:Y:S01]  /*5320*/  LOP3.LUT R8, R8, R9, RZ, 0x3c, !PT ;  /* 0x0000000908087212 */ /* 0x000fe200078e3cff */
[----:B------:R-:W-:Y:S01]  /*5330*/  UMOV UR4, 0x555502a1 ;  /* 0x555502a100047882 */ /* 0x000fe20000000000 */
[----:B------:R-:W-:Y:S01]  /*5340*/  UMOV UR5, 0x3fa55555 ;  /* 0x3fa5555500057882 */ /* 0x000fe20000000000 */
[----:B------:R-:W-:Y:S02]  /*5350*/  IMAD.SHL.U32 R9, R11, 0x10, RZ ;  /* 0x000000100b097824 */ /* 0x000fe400078e00ff */
[C---:B------:R-:W-:Y:S02]  /*5360*/  IMAD.SHL.U32 R10, R8.reuse, 0x2, RZ ;  /* 0x00000002080a7824 */ /* 0x040fe400078e00ff */
[----:B------:R-:W-:Y:S01]  /*5370*/  DFMA R14, R12, R14, UR4 ;  /* 0x000000040c0e7e2b */ /* 0x000fe2000800000e */
[----:B------:R-:W-:Y:S01]  /*5380*/  UMOV UR4, 0x55555511 ;  /* 0x5555551100047882 */ /* 0x000fe20000000000 */
[----:B------:R-:W-:Y:S01]  /*5390*/  UMOV UR5, 0x3fc55555 ;  /* 0x3fc5555500057882 */ /* 0x000fe20000000000 */
[----:B------:R-:W-:Y:S01]  /*53a0*/  LOP3.LUT R10, R8, R10, R9, 0x96, !PT ;  /* 0x0000000a080a7212 */ /* 0x000fe200078e9609 */
[----:B------:R-:W-:-:S04]  /*53b0*/  IMAD R9, R0, 0x4182bed5, RZ ;  /* 0x4182bed500097824 */ /* 0x000fc800078e02ff */
[----:B------:R-:W-:Y:S01]  /*53c0*/  DFMA R14, R12, R14, UR4 ;  /* 0x000000040c0e7e2b */ /* 0x000fe2000800000e */
[----:B------:R-:W-:Y:S01]  /*53d0*/  LOP3.LUT R10, R10, R11, RZ, 0x3c, !PT ;  /* 0x0000000b0a0a7212 */ /* 0x000fe200078e3cff */
[----:B------:R-:W-:Y:S01]  /*53e0*/  UMOV UR4, 0xb ;  /* 0x0000000b00047882 */ /* 0x000fe20000000000 */
[----:B------:R-:W-:Y:S02]  /*53f0*/  UMOV UR5, 0x3fe00000 ;  /* 0x3fe0000000057882 */ /* 0x000fe40000000000 */
[----:B------:R-:W-:-:S03]  /*5400*/  IADD3 R10, PT, PT, R9, -0x26039c23, R10 ;  /* 0xd9fc63dd090a7810 */ /* 0x000fc60007ffe00a */
[----:B------:R-:W-:Y:S01]  /*5410*/  DFMA R14, R12, R14, UR4 ;  /* 0x000000040c0e7e2b */ /* 0x000fe2000800000e */
[----:B------:R-:W-:Y:S01]  /*5420*/  I2FP.F32.U32 R10, R10 ;  /* 0x0000000a000a7245 */ /* 0x000fe20000201000 */
[----:B------:R-:W-:Y:S01]  /*5430*/  IMAD.MOV.U32 R9, RZ, RZ, 0x2f800000 ;  /* 0x2f800000ff097424 */ /* 0x000fe200078e00ff */
[----:B------:R-:W-:-:S03]  /*5440*/  FSETP.GEU.AND P0, PT, |R3|, 4.1917929649353027344, PT ;  /* 0x4086232b0300780b */ /* 0x000fc60003f0e200 */
[----:B------:R-:W-:Y:S02]  /*5450*/  FFMA R10, R10, R9, 1.1641532182693481445e-10 ;  /* 0x2f0000000a0a7423 */ /* 0x000fe40000000009 */
[----:B------:R-:W-:-:S04]  /*5460*/  DFMA R14, R12, R14, 1 ;  /* 0x3ff000000c0e742b */ /* 0x000fc8000000000e */
[----:B------:R-:W0:Y:S04]  /*5470*/  F2F.F64.F32 R10, R10 ;  /* 0x0000000a000a7310 */ /* 0x000e280000201800 */
[----:B------:R-:W-:-:S10]  /*5480*/  DFMA R14, R12, R14, 1 ;  /* 0x3ff000000c0e742b */ /* 0x000fd4000000000e */
[----:B------:R-:W-:Y:S02]  /*5490*/  IMAD R9, R4, 0x100000, R15 ;  /* 0x0010000004097824 */ /* 0x000fe400078e020f */
[----:B------:R-:W-:Y:S01]  /*54a0*/  IMAD.MOV.U32 R8, RZ, RZ, R14 ;  /* 0x000000ffff087224 */ /* 0x000fe200078e000e */
[----:B0-----:R-:W-:Y:S06]  /*54b0*/  @!P0 BRA `(.L_x_25) ;  /* 0x0000000000348947 */ /* 0x001fec0003800000 */
[----:B------:R-:W-:Y:S01]  /*54c0*/  FSETP.GEU.AND P1, PT, |R3|, 4.2275390625, PT ;  /* 0x408748000300780b */ /* 0x000fe20003f2e200 */
[C---:B------:R-:W-:Y:S02]  /*54d0*/  DADD R8, R2.reuse, +INF ;  /* 0x7ff0000002087429 */ /* 0x040fe40000000000 */
[----:B------:R-:W-:-:S08]  /*54e0*/  DSETP.GEU.AND P0, PT, R2, RZ, PT ;  /* 0x000000ff0200722a */ /* 0x000fd00003f0e000 */
[----:B------:R-:W-:Y:S02]  /*54f0*/  FSEL R8, R8, RZ, P0 ;  /* 0x000000ff08087208 */ /* 0x000fe40000000000 */
[----:B------:R-:W-:Y:S01]  /*5500*/  @!P1 LEA.HI R0, R4, R4, RZ, 0x1 ;  /* 0x0000000404009211 */ /* 0x000fe200078f08ff */
[----:B------:R-:W-:Y:S01]  /*5510*/  @!P1 IMAD.MOV.U32 R2, RZ, RZ, R14 ;  /* 0x000000ffff029224 */ /* 0x000fe200078e000e */
[----:B------:R-:W-:Y:S02]  /*5520*/  FSEL R9, R9, RZ, P0 ;  /* 0x000000ff09097208 */ /* 0x000fe40000000000 */
[----:B------:R-:W-:-:S05]  /*5530*/  @!P1 SHF.R.S32.HI R3, RZ, 0x1, R0 ;  /* 0x00000001ff039819 */ /* 0x000fca0000011400 */
[----:B------:R-:W-:Y:S02]  /*5540*/  @!P1 IMAD.IADD R4, R4, 0x1, -R3 ;  /* 0x0000000104049824 */ /* 0x000fe400078e0a03 */
[----:B------:R-:W-:-:S03]  /*5550*/  @!P1 IMAD R3, R3, 0x100000, R15 ;  /* 0x0010000003039824 */ /* 0x000fc600078e020f */
[----:B------:R-:W-:Y:S01]  /*5560*/  @!P1 LEA R5, R4, 0x3ff00000, 0x14 ;  /* 0x3ff0000004059811 */ /* 0x000fe200078ea0ff */
[----:B------:R-:W-:-:S06]  /*5570*/  @!P1 IMAD.MOV.U32 R4, RZ, RZ, RZ ;  /* 0x000000ffff049224 */ /* 0x000fcc00078e00ff */
[----:B------:R-:W-:-:S11]  /*5580*/  @!P1 DMUL R8, R2, R4 ;  /* 0x0000000402089228 */ /* 0x000fd60000000000 */
.L_x_25:
[----:B------:R-:W-:Y:S05]  /*5590*/  BSYNC.RECONVERGENT B0 ;  /* 0x0000000000007941 */ /* 0x000fea0003800200 */
.L_x_24:
[----:B------:R-:W-:-:S14]  /*55a0*/  DSETP.GE.AND P0, PT, R8, R10, PT ;  /* 0x0000000a0800722a */ /* 0x000fdc0003f06000 */
[----:B------:R-:W-:Y:S05]  /*55b0*/  @!P0 EXIT ;  /* 0x000000000000894d */ /* 0x000fea0003800000 */
[----:B------:R-:W-:Y:S01]  /*55c0*/  STG.E desc[UR6][R6.64], R17 ;  /* 0x0000001106007986 */ /* 0x000fe2000c101906 */
[----:B------:R-:W-:Y:S05]  /*55d0*/  EXIT ;  /* 0x000000000000794d */ /* 0x000fea0003800000 */
.L_x_26:
        /* <DEDUP_REMOVED lines=10> */
.L_x_28:


//--------------------- .nv.global.init           --------------------------
	.section	.nv.global.init,"aw",@progbits
	.align	4
.nv.global.init:
	.type		mrg32k3aM1SubSeq,@object
	.size		mrg32k3aM1SubSeq,(mrg32k3aM2SubSeq - mrg32k3aM1SubSeq)
mrg32k3aM1SubSeq:
        /*0000*/ 	.byte	0x0b, 0xcc, 0xee, 0x04, 0x73, 0x29, 0x8b, 0x6f, 0xf6, 0x53, 0x03, 0xf6, 0x23, 0xf6, 0xea, 0xda
        /* <DEDUP_REMOVED lines=125> */
	.type		mrg32k3aM2SubSeq,@object
	.size		mrg32k3aM2SubSeq,(mrg32k3aM1 - mrg32k3aM2SubSeq)
mrg32k3aM2SubSeq:
        /* <DEDUP_REMOVED lines=126> */
	.type		mrg32k3aM1,@object
	.size		mrg32k3aM1,(mrg32k3aM1Seq - mrg32k3aM1)
mrg32k3aM1:
        /* <DEDUP_REMOVED lines=144> */
	.type		mrg32k3aM1Seq,@object
	.size		mrg32k3aM1Seq,(mrg32k3aM2 - mrg32k3aM1Seq)
mrg32k3aM1Seq:
        /* <DEDUP_REMOVED lines=144> */
	.type		mrg32k3aM2,@object
	.size		mrg32k3aM2,(mrg32k3aM2Seq - mrg32k3aM2)
mrg32k3aM2:
        /* <DEDUP_REMOVED lines=144> */
	.type		mrg32k3aM2Seq,@object
	.size		mrg32k3aM2Seq,(precalc_xorwow_matrix - mrg32k3aM2Seq)
mrg32k3aM2Seq:
        /* <DEDUP_REMOVED lines=144> */
	.type		precalc_xorwow_matrix,@object
	.size		precalc_xorwow_matrix,(precalc_xorwow_offset_matrix - precalc_xorwow_matrix)
precalc_xorwow_matrix:
        /* <DEDUP_REMOVED lines=6400> */
	.type		precalc_xorwow_offset_matrix,@object
	.size		precalc_xorwow_offset_matrix,($str - precalc_xorwow_offset_matrix)
precalc_xorwow_offset_matrix:
        /* <DEDUP_REMOVED lines=6400> */
	.type		$str,@object
	.size		$str,(.L_9 - $str)
$str:
        /*353c0*/ 	.byte	0x25, 0x64, 0x2c, 0x20, 0x25, 0x64, 0x2c, 0x20, 0x25, 0x64, 0x0a, 0x00
.L_9:


//--------------------- .nv.shared.reserved.0     --------------------------
	.section	.nv.shared.reserved.0,"aw",@nobits
	.weak		__nv_reservedSMEM_offset_0_alias
	.size		__nv_reservedSMEM_offset_0_alias, 0, 64
	.other		__nv_reservedSMEM_offset_0_alias,@"STO_CUDA_RESERVED_SHARED STV_DEFAULT"
__nv_reservedSMEM_offset_0_alias:
	.zero		0
	.zero		64


//--------------------- .nv.constant0._Z10printstatePi --------------------------
	.section	.nv.constant0._Z10printstatePi,"a",@progbits
	.sectionflags	@""
	.align	4
.nv.constant0._Z10printstatePi:
	.zero		904


//--------------------- .nv.constant0._Z6updatePijd --------------------------
	.section	.nv.constant0._Z6updatePijd,"a",@progbits
	.sectionflags	@""
	.align	4
.nv.constant0._Z6updatePijd:
	.zero		920


//--------------------- SYMBOLS --------------------------

	.type		.nv.reservedSmem.offset0,@object
	.size		.nv.reservedSmem.offset0,0x4
	.type		vprintf,@function
